//
// Generated by NVIDIA NVVM Compiler
//
// Compiler Build ID: CL-36424714
// Cuda compilation tools, release 13.0, V13.0.88
// Based on NVVM 20.0.0
//

.version 9.0
.target sm_100
.address_size 64

	// .globl	_Z6kernelIjEvPKT_PS0_S0_S0_i

.visible .entry _Z6kernelIjEvPKT_PS0_S0_S0_i(
	.param .u64 .ptr .align 1 _Z6kernelIjEvPKT_PS0_S0_S0_i_param_0,
	.param .u64 .ptr .align 1 _Z6kernelIjEvPKT_PS0_S0_S0_i_param_1,
	.param .u32 _Z6kernelIjEvPKT_PS0_S0_S0_i_param_2,
	.param .u32 _Z6kernelIjEvPKT_PS0_S0_S0_i_param_3,
	.param .u32 _Z6kernelIjEvPKT_PS0_S0_S0_i_param_4
)
{
	.reg .pred 	%p<4>;
	.reg .b32 	%r<1573>;
	.reg .b32 	%f<11>;
	.reg .b64 	%rd<9>;

	ld.param.u64 	%rd3, [_Z6kernelIjEvPKT_PS0_S0_S0_i_param_0];
	ld.param.u64 	%rd4, [_Z6kernelIjEvPKT_PS0_S0_S0_i_param_1];
	ld.param.u32 	%r25, [_Z6kernelIjEvPKT_PS0_S0_S0_i_param_2];
	ld.param.u32 	%r26, [_Z6kernelIjEvPKT_PS0_S0_S0_i_param_3];
	ld.param.u32 	%r24, [_Z6kernelIjEvPKT_PS0_S0_S0_i_param_4];
	mov.u32 	%r1, %ntid.x;
	mov.u32 	%r27, %ctaid.x;
	mov.u32 	%r28, %tid.x;
	mad.lo.s32 	%r1567, %r1, %r27, %r28;
	cvt.rn.f32.u32 	%f2, %r25;
	sin.approx.f32 	%f3, %f2;
	mul.f32 	%f4, %f3, %f2;
	cvt.rzi.u32.f32 	%r3, %f4;
	cvt.rn.f32.u32 	%f5, %r26;
	cos.approx.f32 	%f6, %f5;
	mul.f32 	%f7, %f6, %f5;
	cvt.rzi.u32.f32 	%r4, %f7;
	sin.approx.f32 	%f8, %f5;
	mul.f32 	%f9, %f8, %f5;
	cvt.rzi.u32.f32 	%r5, %f9;
	cos.approx.f32 	%f10, %f2;
	mul.f32 	%f1, %f10, %f2;
	setp.ge.s32 	%p1, %r1567, %r24;
	@%p1 bra 	$L__BB0_5;
	cvt.rzi.u32.f32 	%r6, %f1;
	mov.u32 	%r29, %nctaid.x;
	mul.lo.s32 	%r7, %r29, %r1;
	cvta.to.global.u64 	%rd1, %rd3;
	cvta.to.global.u64 	%rd2, %rd4;
$L__BB0_2:
	mul.wide.s32 	%rd5, %r1567, 4;
	add.s64 	%rd6, %rd1, %rd5;
	ld.global.nc.u32 	%r31, [%rd6];
	mad.lo.s32 	%r1572, %r31, %r3, %r4;
	mad.lo.s32 	%r1571, %r31, %r4, %r3;
	mad.lo.s32 	%r1570, %r31, %r5, %r6;
	mad.lo.s32 	%r1569, %r31, %r6, %r5;
	mov.b32 	%r1568, 0;
$L__BB0_3:
	mad.lo.s32 	%r32, %r1572, %r4, %r3;
	mad.lo.s32 	%r33, %r32, %r4, %r1572;
	mad.lo.s32 	%r34, %r33, %r32, %r4;
	mad.lo.s32 	%r35, %r1571, %r4, %r3;
	mad.lo.s32 	%r36, %r35, %r4, %r1571;
	mad.lo.s32 	%r37, %r36, %r35, %r4;
	mad.lo.s32 	%r38, %r1570, %r4, %r3;
	mad.lo.s32 	%r39, %r38, %r4, %r1570;
	mad.lo.s32 	%r40, %r39, %r38, %r4;
	mad.lo.s32 	%r41, %r1569, %r4, %r3;
	mad.lo.s32 	%r42, %r41, %r4, %r1569;
	mad.lo.s32 	%r43, %r42, %r41, %r4;
	mad.lo.s32 	%r44, %r34, %r4, %r3;
	mad.lo.s32 	%r45, %r44, %r4, %r34;
	mad.lo.s32 	%r46, %r45, %r44, %r4;
	mad.lo.s32 	%r47, %r37, %r4, %r3;
	mad.lo.s32 	%r48, %r47, %r4, %r37;
	mad.lo.s32 	%r49, %r48, %r47, %r4;
	mad.lo.s32 	%r50, %r40, %r4, %r3;
	mad.lo.s32 	%r51, %r50, %r4, %r40;
	mad.lo.s32 	%r52, %r51, %r50, %r4;
	mad.lo.s32 	%r53, %r43, %r4, %r3;
	mad.lo.s32 	%r54, %r53, %r4, %r43;
	mad.lo.s32 	%r55, %r54, %r53, %r4;
	mad.lo.s32 	%r56, %r46, %r4, %r3;
	mad.lo.s32 	%r57, %r56, %r4, %r46;
	mad.lo.s32 	%r58, %r57, %r56, %r4;
	mad.lo.s32 	%r59, %r49, %r4, %r3;
	mad.lo.s32 	%r60, %r59, %r4, %r49;
	mad.lo.s32 	%r61, %r60, %r59, %r4;
	mad.lo.s32 	%r62, %r52, %r4, %r3;
	mad.lo.s32 	%r63, %r62, %r4, %r52;
	mad.lo.s32 	%r64, %r63, %r62, %r4;
	mad.lo.s32 	%r65, %r55, %r4, %r3;
	mad.lo.s32 	%r66, %r65, %r4, %r55;
	mad.lo.s32 	%r67, %r66, %r65, %r4;
	mad.lo.s32 	%r68, %r58, %r4, %r3;
	mad.lo.s32 	%r69, %r68, %r4, %r58;
	mad.lo.s32 	%r70, %r69, %r68, %r4;
	mad.lo.s32 	%r71, %r61, %r4, %r3;
	mad.lo.s32 	%r72, %r71, %r4, %r61;
	mad.lo.s32 	%r73, %r72, %r71, %r4;
	mad.lo.s32 	%r74, %r64, %r4, %r3;
	mad.lo.s32 	%r75, %r74, %r4, %r64;
	mad.lo.s32 	%r76, %r75, %r74, %r4;
	mad.lo.s32 	%r77, %r67, %r4, %r3;
	mad.lo.s32 	%r78, %r77, %r4, %r67;
	mad.lo.s32 	%r79, %r78, %r77, %r4;
	mad.lo.s32 	%r80, %r70, %r4, %r3;
	mad.lo.s32 	%r81, %r80, %r4, %r70;
	mad.lo.s32 	%r82, %r81, %r80, %r4;
	mad.lo.s32 	%r83, %r73, %r4, %r3;
	mad.lo.s32 	%r84, %r83, %r4, %r73;
	mad.lo.s32 	%r85, %r84, %r83, %r4;
	mad.lo.s32 	%r86, %r76, %r4, %r3;
	mad.lo.s32 	%r87, %r86, %r4, %r76;
	mad.lo.s32 	%r88, %r87, %r86, %r4;
	mad.lo.s32 	%r89, %r79, %r4, %r3;
	mad.lo.s32 	%r90, %r89, %r4, %r79;
	mad.lo.s32 	%r91, %r90, %r89, %r4;
	mad.lo.s32 	%r92, %r82, %r4, %r3;
	mad.lo.s32 	%r93, %r92, %r4, %r82;
	mad.lo.s32 	%r94, %r93, %r92, %r4;
	mad.lo.s32 	%r95, %r85, %r4, %r3;
	mad.lo.s32 	%r96, %r95, %r4, %r85;
	mad.lo.s32 	%r97, %r96, %r95, %r4;
	mad.lo.s32 	%r98, %r88, %r4, %r3;
	mad.lo.s32 	%r99, %r98, %r4, %r88;
	mad.lo.s32 	%r100, %r99, %r98, %r4;
	mad.lo.s32 	%r101, %r91, %r4, %r3;
	mad.lo.s32 	%r102, %r101, %r4, %r91;
	mad.lo.s32 	%r103, %r102, %r101, %r4;
	mad.lo.s32 	%r104, %r94, %r4, %r3;
	mad.lo.s32 	%r105, %r104, %r4, %r94;
	mad.lo.s32 	%r106, %r105, %r104, %r4;
	mad.lo.s32 	%r107, %r97, %r4, %r3;
	mad.lo.s32 	%r108, %r107, %r4, %r97;
	mad.lo.s32 	%r109, %r108, %r107, %r4;
	mad.lo.s32 	%r110, %r100, %r4, %r3;
	mad.lo.s32 	%r111, %r110, %r4, %r100;
	mad.lo.s32 	%r112, %r111, %r110, %r4;
	mad.lo.s32 	%r113, %r103, %r4, %r3;
	mad.lo.s32 	%r114, %r113, %r4, %r103;
	mad.lo.s32 	%r115, %r114, %r113, %r4;
	mad.lo.s32 	%r116, %r106, %r4, %r3;
	mad.lo.s32 	%r117, %r116, %r4, %r106;
	mad.lo.s32 	%r118, %r117, %r116, %r4;
	mad.lo.s32 	%r119, %r109, %r4, %r3;
	mad.lo.s32 	%r120, %r119, %r4, %r109;
	mad.lo.s32 	%r121, %r120, %r119, %r4;
	mad.lo.s32 	%r122, %r112, %r4, %r3;
	mad.lo.s32 	%r123, %r122, %r4, %r112;
	mad.lo.s32 	%r124, %r123, %r122, %r4;
	mad.lo.s32 	%r125, %r115, %r4, %r3;
	mad.lo.s32 	%r126, %r125, %r4, %r115;
	mad.lo.s32 	%r127, %r126, %r125, %r4;
	mad.lo.s32 	%r128, %r118, %r4, %r3;
	mad.lo.s32 	%r129, %r128, %r4, %r118;
	mad.lo.s32 	%r130, %r129, %r128, %r4;
	mad.lo.s32 	%r131, %r121, %r4, %r3;
	mad.lo.s32 	%r132, %r131, %r4, %r121;
	mad.lo.s32 	%r133, %r132, %r131, %r4;
	mad.lo.s32 	%r134, %r124, %r4, %r3;
	mad.lo.s32 	%r135, %r134, %r4, %r124;
	mad.lo.s32 	%r136, %r135, %r134, %r4;
	mad.lo.s32 	%r137, %r127, %r4, %r3;
	mad.lo.s32 	%r138, %r137, %r4, %r127;
	mad.lo.s32 	%r139, %r138, %r137, %r4;
	mad.lo.s32 	%r140, %r130, %r4, %r3;
	mad.lo.s32 	%r141, %r140, %r4, %r130;
	mad.lo.s32 	%r142, %r141, %r140, %r4;
	mad.lo.s32 	%r143, %r133, %r4, %r3;
	mad.lo.s32 	%r144, %r143, %r4, %r133;
	mad.lo.s32 	%r145, %r144, %r143, %r4;
	mad.lo.s32 	%r146, %r136, %r4, %r3;
	mad.lo.s32 	%r147, %r146, %r4, %r136;
	mad.lo.s32 	%r148, %r147, %r146, %r4;
	mad.lo.s32 	%r149, %r139, %r4, %r3;
	mad.lo.s32 	%r150, %r149, %r4, %r139;
	mad.lo.s32 	%r151, %r150, %r149, %r4;
	mad.lo.s32 	%r152, %r142, %r4, %r3;
	mad.lo.s32 	%r153, %r152, %r4, %r142;
	mad.lo.s32 	%r154, %r153, %r152, %r4;
	mad.lo.s32 	%r155, %r145, %r4, %r3;
	mad.lo.s32 	%r156, %r155, %r4, %r145;
	mad.lo.s32 	%r157, %r156, %r155, %r4;
	mad.lo.s32 	%r158, %r148, %r4, %r3;
	mad.lo.s32 	%r159, %r158, %r4, %r148;
	mad.lo.s32 	%r160, %r159, %r158, %r4;
	mad.lo.s32 	%r161, %r151, %r4, %r3;
	mad.lo.s32 	%r162, %r161, %r4, %r151;
	mad.lo.s32 	%r163, %r162, %r161, %r4;
	mad.lo.s32 	%r164, %r154, %r4, %r3;
	mad.lo.s32 	%r165, %r164, %r4, %r154;
	mad.lo.s32 	%r166, %r165, %r164, %r4;
	mad.lo.s32 	%r167, %r157, %r4, %r3;
	mad.lo.s32 	%r168, %r167, %r4, %r157;
	mad.lo.s32 	%r169, %r168, %r167, %r4;
	mad.lo.s32 	%r170, %r160, %r4, %r3;
	mad.lo.s32 	%r171, %r170, %r4, %r160;
	mad.lo.s32 	%r172, %r171, %r170, %r4;
	mad.lo.s32 	%r173, %r163, %r4, %r3;
	mad.lo.s32 	%r174, %r173, %r4, %r163;
	mad.lo.s32 	%r175, %r174, %r173, %r4;
	mad.lo.s32 	%r176, %r166, %r4, %r3;
	mad.lo.s32 	%r177, %r176, %r4, %r166;
	mad.lo.s32 	%r178, %r177, %r176, %r4;
	mad.lo.s32 	%r179, %r169, %r4, %r3;
	mad.lo.s32 	%r180, %r179, %r4, %r169;
	mad.lo.s32 	%r181, %r180, %r179, %r4;
	mad.lo.s32 	%r182, %r172, %r4, %r3;
	mad.lo.s32 	%r183, %r182, %r4, %r172;
	mad.lo.s32 	%r184, %r183, %r182, %r4;
	mad.lo.s32 	%r185, %r175, %r4, %r3;
	mad.lo.s32 	%r186, %r185, %r4, %r175;
	mad.lo.s32 	%r187, %r186, %r185, %r4;
	mad.lo.s32 	%r188, %r178, %r4, %r3;
	mad.lo.s32 	%r189, %r188, %r4, %r178;
	mad.lo.s32 	%r190, %r189, %r188, %r4;
	mad.lo.s32 	%r191, %r181, %r4, %r3;
	mad.lo.s32 	%r192, %r191, %r4, %r181;
	mad.lo.s32 	%r193, %r192, %r191, %r4;
	mad.lo.s32 	%r194, %r184, %r4, %r3;
	mad.lo.s32 	%r195, %r194, %r4, %r184;
	mad.lo.s32 	%r196, %r195, %r194, %r4;
	mad.lo.s32 	%r197, %r187, %r4, %r3;
	mad.lo.s32 	%r198, %r197, %r4, %r187;
	mad.lo.s32 	%r199, %r198, %r197, %r4;
	mad.lo.s32 	%r200, %r190, %r4, %r3;
	mad.lo.s32 	%r201, %r200, %r4, %r190;
	mad.lo.s32 	%r202, %r201, %r200, %r4;
	mad.lo.s32 	%r203, %r193, %r4, %r3;
	mad.lo.s32 	%r204, %r203, %r4, %r193;
	mad.lo.s32 	%r205, %r204, %r203, %r4;
	mad.lo.s32 	%r206, %r196, %r4, %r3;
	mad.lo.s32 	%r207, %r206, %r4, %r196;
	mad.lo.s32 	%r208, %r207, %r206, %r4;
	mad.lo.s32 	%r209, %r199, %r4, %r3;
	mad.lo.s32 	%r210, %r209, %r4, %r199;
	mad.lo.s32 	%r211, %r210, %r209, %r4;
	mad.lo.s32 	%r212, %r202, %r4, %r3;
	mad.lo.s32 	%r213, %r212, %r4, %r202;
	mad.lo.s32 	%r214, %r213, %r212, %r4;
	mad.lo.s32 	%r215, %r205, %r4, %r3;
	mad.lo.s32 	%r216, %r215, %r4, %r205;
	mad.lo.s32 	%r217, %r216, %r215, %r4;
	mad.lo.s32 	%r218, %r208, %r4, %r3;
	mad.lo.s32 	%r219, %r218, %r4, %r208;
	mad.lo.s32 	%r220, %r219, %r218, %r4;
	mad.lo.s32 	%r221, %r211, %r4, %r3;
	mad.lo.s32 	%r222, %r221, %r4, %r211;
	mad.lo.s32 	%r223, %r222, %r221, %r4;
	mad.lo.s32 	%r224, %r214, %r4, %r3;
	mad.lo.s32 	%r225, %r224, %r4, %r214;
	mad.lo.s32 	%r226, %r225, %r224, %r4;
	mad.lo.s32 	%r227, %r217, %r4, %r3;
	mad.lo.s32 	%r228, %r227, %r4, %r217;
	mad.lo.s32 	%r229, %r228, %r227, %r4;
	mad.lo.s32 	%r230, %r220, %r4, %r3;
	mad.lo.s32 	%r231, %r230, %r4, %r220;
	mad.lo.s32 	%r232, %r231, %r230, %r4;
	mad.lo.s32 	%r233, %r223, %r4, %r3;
	mad.lo.s32 	%r234, %r233, %r4, %r223;
	mad.lo.s32 	%r235, %r234, %r233, %r4;
	mad.lo.s32 	%r236, %r226, %r4, %r3;
	mad.lo.s32 	%r237, %r236, %r4, %r226;
	mad.lo.s32 	%r238, %r237, %r236, %r4;
	mad.lo.s32 	%r239, %r229, %r4, %r3;
	mad.lo.s32 	%r240, %r239, %r4, %r229;
	mad.lo.s32 	%r241, %r240, %r239, %r4;
	mad.lo.s32 	%r242, %r232, %r4, %r3;
	mad.lo.s32 	%r243, %r242, %r4, %r232;
	mad.lo.s32 	%r244, %r243, %r242, %r4;
	mad.lo.s32 	%r245, %r235, %r4, %r3;
	mad.lo.s32 	%r246, %r245, %r4, %r235;
	mad.lo.s32 	%r247, %r246, %r245, %r4;
	mad.lo.s32 	%r248, %r238, %r4, %r3;
	mad.lo.s32 	%r249, %r248, %r4, %r238;
	mad.lo.s32 	%r250, %r249, %r248, %r4;
	mad.lo.s32 	%r251, %r241, %r4, %r3;
	mad.lo.s32 	%r252, %r251, %r4, %r241;
	mad.lo.s32 	%r253, %r252, %r251, %r4;
	mad.lo.s32 	%r254, %r244, %r4, %r3;
	mad.lo.s32 	%r255, %r254, %r4, %r244;
	mad.lo.s32 	%r256, %r255, %r254, %r4;
	mad.lo.s32 	%r257, %r247, %r4, %r3;
	mad.lo.s32 	%r258, %r257, %r4, %r247;
	mad.lo.s32 	%r259, %r258, %r257, %r4;
	mad.lo.s32 	%r260, %r250, %r4, %r3;
	mad.lo.s32 	%r261, %r260, %r4, %r250;
	mad.lo.s32 	%r262, %r261, %r260, %r4;
	mad.lo.s32 	%r263, %r253, %r4, %r3;
	mad.lo.s32 	%r264, %r263, %r4, %r253;
	mad.lo.s32 	%r265, %r264, %r263, %r4;
	mad.lo.s32 	%r266, %r256, %r4, %r3;
	mad.lo.s32 	%r267, %r266, %r4, %r256;
	mad.lo.s32 	%r268, %r267, %r266, %r4;
	mad.lo.s32 	%r269, %r259, %r4, %r3;
	mad.lo.s32 	%r270, %r269, %r4, %r259;
	mad.lo.s32 	%r271, %r270, %r269, %r4;
	mad.lo.s32 	%r272, %r262, %r4, %r3;
	mad.lo.s32 	%r273, %r272, %r4, %r262;
	mad.lo.s32 	%r274, %r273, %r272, %r4;
	mad.lo.s32 	%r275, %r265, %r4, %r3;
	mad.lo.s32 	%r276, %r275, %r4, %r265;
	mad.lo.s32 	%r277, %r276, %r275, %r4;
	mad.lo.s32 	%r278, %r268, %r4, %r3;
	mad.lo.s32 	%r279, %r278, %r4, %r268;
	mad.lo.s32 	%r280, %r279, %r278, %r4;
	mad.lo.s32 	%r281, %r271, %r4, %r3;
	mad.lo.s32 	%r282, %r281, %r4, %r271;
	mad.lo.s32 	%r283, %r282, %r281, %r4;
	mad.lo.s32 	%r284, %r274, %r4, %r3;
	mad.lo.s32 	%r285, %r284, %r4, %r274;
	mad.lo.s32 	%r286, %r285, %r284, %r4;
	mad.lo.s32 	%r287, %r277, %r4, %r3;
	mad.lo.s32 	%r288, %r287, %r4, %r277;
	mad.lo.s32 	%r289, %r288, %r287, %r4;
	mad.lo.s32 	%r290, %r280, %r4, %r3;
	mad.lo.s32 	%r291, %r290, %r4, %r280;
	mad.lo.s32 	%r292, %r291, %r290, %r4;
	mad.lo.s32 	%r293, %r283, %r4, %r3;
	mad.lo.s32 	%r294, %r293, %r4, %r283;
	mad.lo.s32 	%r295, %r294, %r293, %r4;
	mad.lo.s32 	%r296, %r286, %r4, %r3;
	mad.lo.s32 	%r297, %r296, %r4, %r286;
	mad.lo.s32 	%r298, %r297, %r296, %r4;
	mad.lo.s32 	%r299, %r289, %r4, %r3;
	mad.lo.s32 	%r300, %r299, %r4, %r289;
	mad.lo.s32 	%r301, %r300, %r299, %r4;
	mad.lo.s32 	%r302, %r292, %r4, %r3;
	mad.lo.s32 	%r303, %r302, %r4, %r292;
	mad.lo.s32 	%r304, %r303, %r302, %r4;
	mad.lo.s32 	%r305, %r295, %r4, %r3;
	mad.lo.s32 	%r306, %r305, %r4, %r295;
	mad.lo.s32 	%r307, %r306, %r305, %r4;
	mad.lo.s32 	%r308, %r298, %r4, %r3;
	mad.lo.s32 	%r309, %r308, %r4, %r298;
	mad.lo.s32 	%r310, %r309, %r308, %r4;
	mad.lo.s32 	%r311, %r301, %r4, %r3;
	mad.lo.s32 	%r312, %r311, %r4, %r301;
	mad.lo.s32 	%r313, %r312, %r311, %r4;
	mad.lo.s32 	%r314, %r304, %r4, %r3;
	mad.lo.s32 	%r315, %r314, %r4, %r304;
	mad.lo.s32 	%r316, %r315, %r314, %r4;
	mad.lo.s32 	%r317, %r307, %r4, %r3;
	mad.lo.s32 	%r318, %r317, %r4, %r307;
	mad.lo.s32 	%r319, %r318, %r317, %r4;
	mad.lo.s32 	%r320, %r310, %r4, %r3;
	mad.lo.s32 	%r321, %r320, %r4, %r310;
	mad.lo.s32 	%r322, %r321, %r320, %r4;
	mad.lo.s32 	%r323, %r313, %r4, %r3;
	mad.lo.s32 	%r324, %r323, %r4, %r313;
	mad.lo.s32 	%r325, %r324, %r323, %r4;
	mad.lo.s32 	%r326, %r316, %r4, %r3;
	mad.lo.s32 	%r327, %r326, %r4, %r316;
	mad.lo.s32 	%r328, %r327, %r326, %r4;
	mad.lo.s32 	%r329, %r319, %r4, %r3;
	mad.lo.s32 	%r330, %r329, %r4, %r319;
	mad.lo.s32 	%r331, %r330, %r329, %r4;
	mad.lo.s32 	%r332, %r322, %r4, %r3;
	mad.lo.s32 	%r333, %r332, %r4, %r322;
	mad.lo.s32 	%r334, %r333, %r332, %r4;
	mad.lo.s32 	%r335, %r325, %r4, %r3;
	mad.lo.s32 	%r336, %r335, %r4, %r325;
	mad.lo.s32 	%r337, %r336, %r335, %r4;
	mad.lo.s32 	%r338, %r328, %r4, %r3;
	mad.lo.s32 	%r339, %r338, %r4, %r328;
	mad.lo.s32 	%r340, %r339, %r338, %r4;
	mad.lo.s32 	%r341, %r331, %r4, %r3;
	mad.lo.s32 	%r342, %r341, %r4, %r331;
	mad.lo.s32 	%r343, %r342, %r341, %r4;
	mad.lo.s32 	%r344, %r334, %r4, %r3;
	mad.lo.s32 	%r345, %r344, %r4, %r334;
	mad.lo.s32 	%r346, %r345, %r344, %r4;
	mad.lo.s32 	%r347, %r337, %r4, %r3;
	mad.lo.s32 	%r348, %r347, %r4, %r337;
	mad.lo.s32 	%r349, %r348, %r347, %r4;
	mad.lo.s32 	%r350, %r340, %r4, %r3;
	mad.lo.s32 	%r351, %r350, %r4, %r340;
	mad.lo.s32 	%r352, %r351, %r350, %r4;
	mad.lo.s32 	%r353, %r343, %r4, %r3;
	mad.lo.s32 	%r354, %r353, %r4, %r343;
	mad.lo.s32 	%r355, %r354, %r353, %r4;
	mad.lo.s32 	%r356, %r346, %r4, %r3;
	mad.lo.s32 	%r357, %r356, %r4, %r346;
	mad.lo.s32 	%r358, %r357, %r356, %r4;
	mad.lo.s32 	%r359, %r349, %r4, %r3;
	mad.lo.s32 	%r360, %r359, %r4, %r349;
	mad.lo.s32 	%r361, %r360, %r359, %r4;
	mad.lo.s32 	%r362, %r352, %r4, %r3;
	mad.lo.s32 	%r363, %r362, %r4, %r352;
	mad.lo.s32 	%r364, %r363, %r362, %r4;
	mad.lo.s32 	%r365, %r355, %r4, %r3;
	mad.lo.s32 	%r366, %r365, %r4, %r355;
	mad.lo.s32 	%r367, %r366, %r365, %r4;
	mad.lo.s32 	%r368, %r358, %r4, %r3;
	mad.lo.s32 	%r369, %r368, %r4, %r358;
	mad.lo.s32 	%r370, %r369, %r368, %r4;
	mad.lo.s32 	%r371, %r361, %r4, %r3;
	mad.lo.s32 	%r372, %r371, %r4, %r361;
	mad.lo.s32 	%r373, %r372, %r371, %r4;
	mad.lo.s32 	%r374, %r364, %r4, %r3;
	mad.lo.s32 	%r375, %r374, %r4, %r364;
	mad.lo.s32 	%r376, %r375, %r374, %r4;
	mad.lo.s32 	%r377, %r367, %r4, %r3;
	mad.lo.s32 	%r378, %r377, %r4, %r367;
	mad.lo.s32 	%r379, %r378, %r377, %r4;
	mad.lo.s32 	%r380, %r370, %r4, %r3;
	mad.lo.s32 	%r381, %r380, %r4, %r370;
	mad.lo.s32 	%r382, %r381, %r380, %r4;
	mad.lo.s32 	%r383, %r373, %r4, %r3;
	mad.lo.s32 	%r384, %r383, %r4, %r373;
	mad.lo.s32 	%r385, %r384, %r383, %r4;
	mad.lo.s32 	%r386, %r376, %r4, %r3;
	mad.lo.s32 	%r387, %r386, %r4, %r376;
	mad.lo.s32 	%r388, %r387, %r386, %r4;
	mad.lo.s32 	%r389, %r379, %r4, %r3;
	mad.lo.s32 	%r390, %r389, %r4, %r379;
	mad.lo.s32 	%r391, %r390, %r389, %r4;
	mad.lo.s32 	%r392, %r382, %r4, %r3;
	mad.lo.s32 	%r393, %r392, %r4, %r382;
	mad.lo.s32 	%r394, %r393, %r392, %r4;
	mad.lo.s32 	%r395, %r385, %r4, %r3;
	mad.lo.s32 	%r396, %r395, %r4, %r385;
	mad.lo.s32 	%r397, %r396, %r395, %r4;
	mad.lo.s32 	%r398, %r388, %r4, %r3;
	mad.lo.s32 	%r399, %r398, %r4, %r388;
	mad.lo.s32 	%r400, %r399, %r398, %r4;
	mad.lo.s32 	%r401, %r391, %r4, %r3;
	mad.lo.s32 	%r402, %r401, %r4, %r391;
	mad.lo.s32 	%r403, %r402, %r401, %r4;
	mad.lo.s32 	%r404, %r394, %r4, %r3;
	mad.lo.s32 	%r405, %r404, %r4, %r394;
	mad.lo.s32 	%r406, %r405, %r404, %r4;
	mad.lo.s32 	%r407, %r397, %r4, %r3;
	mad.lo.s32 	%r408, %r407, %r4, %r397;
	mad.lo.s32 	%r409, %r408, %r407, %r4;
	mad.lo.s32 	%r410, %r400, %r4, %r3;
	mad.lo.s32 	%r411, %r410, %r4, %r400;
	mad.lo.s32 	%r412, %r411, %r410, %r4;
	mad.lo.s32 	%r413, %r403, %r4, %r3;
	mad.lo.s32 	%r414, %r413, %r4, %r403;
	mad.lo.s32 	%r415, %r414, %r413, %r4;
	mad.lo.s32 	%r416, %r406, %r4, %r3;
	mad.lo.s32 	%r417, %r416, %r4, %r406;
	mad.lo.s32 	%r418, %r417, %r416, %r4;
	mad.lo.s32 	%r419, %r409, %r4, %r3;
	mad.lo.s32 	%r420, %r419, %r4, %r409;
	mad.lo.s32 	%r421, %r420, %r419, %r4;
	mad.lo.s32 	%r422, %r412, %r4, %r3;
	mad.lo.s32 	%r423, %r422, %r4, %r412;
	mad.lo.s32 	%r424, %r423, %r422, %r4;
	mad.lo.s32 	%r425, %r415, %r4, %r3;
	mad.lo.s32 	%r426, %r425, %r4, %r415;
	mad.lo.s32 	%r427, %r426, %r425, %r4;
	mad.lo.s32 	%r428, %r418, %r4, %r3;
	mad.lo.s32 	%r429, %r428, %r4, %r418;
	mad.lo.s32 	%r430, %r429, %r428, %r4;
	mad.lo.s32 	%r431, %r421, %r4, %r3;
	mad.lo.s32 	%r432, %r431, %r4, %r421;
	mad.lo.s32 	%r433, %r432, %r431, %r4;
	mad.lo.s32 	%r434, %r424, %r4, %r3;
	mad.lo.s32 	%r435, %r434, %r4, %r424;
	mad.lo.s32 	%r436, %r435, %r434, %r4;
	mad.lo.s32 	%r437, %r427, %r4, %r3;
	mad.lo.s32 	%r438, %r437, %r4, %r427;
	mad.lo.s32 	%r439, %r438, %r437, %r4;
	mad.lo.s32 	%r440, %r430, %r4, %r3;
	mad.lo.s32 	%r441, %r440, %r4, %r430;
	mad.lo.s32 	%r442, %r441, %r440, %r4;
	mad.lo.s32 	%r443, %r433, %r4, %r3;
	mad.lo.s32 	%r444, %r443, %r4, %r433;
	mad.lo.s32 	%r445, %r444, %r443, %r4;
	mad.lo.s32 	%r446, %r436, %r4, %r3;
	mad.lo.s32 	%r447, %r446, %r4, %r436;
	mad.lo.s32 	%r448, %r447, %r446, %r4;
	mad.lo.s32 	%r449, %r439, %r4, %r3;
	mad.lo.s32 	%r450, %r449, %r4, %r439;
	mad.lo.s32 	%r451, %r450, %r449, %r4;
	mad.lo.s32 	%r452, %r442, %r4, %r3;
	mad.lo.s32 	%r453, %r452, %r4, %r442;
	mad.lo.s32 	%r454, %r453, %r452, %r4;
	mad.lo.s32 	%r455, %r445, %r4, %r3;
	mad.lo.s32 	%r456, %r455, %r4, %r445;
	mad.lo.s32 	%r457, %r456, %r455, %r4;
	mad.lo.s32 	%r458, %r448, %r4, %r3;
	mad.lo.s32 	%r459, %r458, %r4, %r448;
	mad.lo.s32 	%r460, %r459, %r458, %r4;
	mad.lo.s32 	%r461, %r451, %r4, %r3;
	mad.lo.s32 	%r462, %r461, %r4, %r451;
	mad.lo.s32 	%r463, %r462, %r461, %r4;
	mad.lo.s32 	%r464, %r454, %r4, %r3;
	mad.lo.s32 	%r465, %r464, %r4, %r454;
	mad.lo.s32 	%r466, %r465, %r464, %r4;
	mad.lo.s32 	%r467, %r457, %r4, %r3;
	mad.lo.s32 	%r468, %r467, %r4, %r457;
	mad.lo.s32 	%r469, %r468, %r467, %r4;
	mad.lo.s32 	%r470, %r460, %r4, %r3;
	mad.lo.s32 	%r471, %r470, %r4, %r460;
	mad.lo.s32 	%r472, %r471, %r470, %r4;
	mad.lo.s32 	%r473, %r463, %r4, %r3;
	mad.lo.s32 	%r474, %r473, %r4, %r463;
	mad.lo.s32 	%r475, %r474, %r473, %r4;
	mad.lo.s32 	%r476, %r466, %r4, %r3;
	mad.lo.s32 	%r477, %r476, %r4, %r466;
	mad.lo.s32 	%r478, %r477, %r476, %r4;
	mad.lo.s32 	%r479, %r469, %r4, %r3;
	mad.lo.s32 	%r480, %r479, %r4, %r469;
	mad.lo.s32 	%r481, %r480, %r479, %r4;
	mad.lo.s32 	%r482, %r472, %r4, %r3;
	mad.lo.s32 	%r483, %r482, %r4, %r472;
	mad.lo.s32 	%r484, %r483, %r482, %r4;
	mad.lo.s32 	%r485, %r475, %r4, %r3;
	mad.lo.s32 	%r486, %r485, %r4, %r475;
	mad.lo.s32 	%r487, %r486, %r485, %r4;
	mad.lo.s32 	%r488, %r478, %r4, %r3;
	mad.lo.s32 	%r489, %r488, %r4, %r478;
	mad.lo.s32 	%r490, %r489, %r488, %r4;
	mad.lo.s32 	%r491, %r481, %r4, %r3;
	mad.lo.s32 	%r492, %r491, %r4, %r481;
	mad.lo.s32 	%r493, %r492, %r491, %r4;
	mad.lo.s32 	%r494, %r484, %r4, %r3;
	mad.lo.s32 	%r495, %r494, %r4, %r484;
	mad.lo.s32 	%r496, %r495, %r494, %r4;
	mad.lo.s32 	%r497, %r487, %r4, %r3;
	mad.lo.s32 	%r498, %r497, %r4, %r487;
	mad.lo.s32 	%r499, %r498, %r497, %r4;
	mad.lo.s32 	%r500, %r490, %r4, %r3;
	mad.lo.s32 	%r501, %r500, %r4, %r490;
	mad.lo.s32 	%r502, %r501, %r500, %r4;
	mad.lo.s32 	%r503, %r493, %r4, %r3;
	mad.lo.s32 	%r504, %r503, %r4, %r493;
	mad.lo.s32 	%r505, %r504, %r503, %r4;
	mad.lo.s32 	%r506, %r496, %r4, %r3;
	mad.lo.s32 	%r507, %r506, %r4, %r496;
	mad.lo.s32 	%r508, %r507, %r506, %r4;
	mad.lo.s32 	%r509, %r499, %r4, %r3;
	mad.lo.s32 	%r510, %r509, %r4, %r499;
	mad.lo.s32 	%r511, %r510, %r509, %r4;
	mad.lo.s32 	%r512, %r502, %r4, %r3;
	mad.lo.s32 	%r513, %r512, %r4, %r502;
	mad.lo.s32 	%r514, %r513, %r512, %r4;
	mad.lo.s32 	%r515, %r505, %r4, %r3;
	mad.lo.s32 	%r516, %r515, %r4, %r505;
	mad.lo.s32 	%r517, %r516, %r515, %r4;
	mad.lo.s32 	%r518, %r508, %r4, %r3;
	mad.lo.s32 	%r519, %r518, %r4, %r508;
	mad.lo.s32 	%r520, %r519, %r518, %r4;
	mad.lo.s32 	%r521, %r511, %r4, %r3;
	mad.lo.s32 	%r522, %r521, %r4, %r511;
	mad.lo.s32 	%r523, %r522, %r521, %r4;
	mad.lo.s32 	%r524, %r514, %r4, %r3;
	mad.lo.s32 	%r525, %r524, %r4, %r514;
	mad.lo.s32 	%r526, %r525, %r524, %r4;
	mad.lo.s32 	%r527, %r517, %r4, %r3;
	mad.lo.s32 	%r528, %r527, %r4, %r517;
	mad.lo.s32 	%r529, %r528, %r527, %r4;
	mad.lo.s32 	%r530, %r520, %r4, %r3;
	mad.lo.s32 	%r531, %r530, %r4, %r520;
	mad.lo.s32 	%r532, %r531, %r530, %r4;
	mad.lo.s32 	%r533, %r523, %r4, %r3;
	mad.lo.s32 	%r534, %r533, %r4, %r523;
	mad.lo.s32 	%r535, %r534, %r533, %r4;
	mad.lo.s32 	%r536, %r526, %r4, %r3;
	mad.lo.s32 	%r537, %r536, %r4, %r526;
	mad.lo.s32 	%r538, %r537, %r536, %r4;
	mad.lo.s32 	%r539, %r529, %r4, %r3;
	mad.lo.s32 	%r540, %r539, %r4, %r529;
	mad.lo.s32 	%r541, %r540, %r539, %r4;
	mad.lo.s32 	%r542, %r532, %r4, %r3;
	mad.lo.s32 	%r543, %r542, %r4, %r532;
	mad.lo.s32 	%r544, %r543, %r542, %r4;
	mad.lo.s32 	%r545, %r535, %r4, %r3;
	mad.lo.s32 	%r546, %r545, %r4, %r535;
	mad.lo.s32 	%r547, %r546, %r545, %r4;
	mad.lo.s32 	%r548, %r538, %r4, %r3;
	mad.lo.s32 	%r549, %r548, %r4, %r538;
	mad.lo.s32 	%r550, %r549, %r548, %r4;
	mad.lo.s32 	%r551, %r541, %r4, %r3;
	mad.lo.s32 	%r552, %r551, %r4, %r541;
	mad.lo.s32 	%r553, %r552, %r551, %r4;
	mad.lo.s32 	%r554, %r544, %r4, %r3;
	mad.lo.s32 	%r555, %r554, %r4, %r544;
	mad.lo.s32 	%r556, %r555, %r554, %r4;
	mad.lo.s32 	%r557, %r547, %r4, %r3;
	mad.lo.s32 	%r558, %r557, %r4, %r547;
	mad.lo.s32 	%r559, %r558, %r557, %r4;
	mad.lo.s32 	%r560, %r550, %r4, %r3;
	mad.lo.s32 	%r561, %r560, %r4, %r550;
	mad.lo.s32 	%r562, %r561, %r560, %r4;
	mad.lo.s32 	%r563, %r553, %r4, %r3;
	mad.lo.s32 	%r564, %r563, %r4, %r553;
	mad.lo.s32 	%r565, %r564, %r563, %r4;
	mad.lo.s32 	%r566, %r556, %r4, %r3;
	mad.lo.s32 	%r567, %r566, %r4, %r556;
	mad.lo.s32 	%r568, %r567, %r566, %r4;
	mad.lo.s32 	%r569, %r559, %r4, %r3;
	mad.lo.s32 	%r570, %r569, %r4, %r559;
	mad.lo.s32 	%r571, %r570, %r569, %r4;
	mad.lo.s32 	%r572, %r562, %r4, %r3;
	mad.lo.s32 	%r573, %r572, %r4, %r562;
	mad.lo.s32 	%r574, %r573, %r572, %r4;
	mad.lo.s32 	%r575, %r565, %r4, %r3;
	mad.lo.s32 	%r576, %r575, %r4, %r565;
	mad.lo.s32 	%r577, %r576, %r575, %r4;
	mad.lo.s32 	%r578, %r568, %r4, %r3;
	mad.lo.s32 	%r579, %r578, %r4, %r568;
	mad.lo.s32 	%r580, %r579, %r578, %r4;
	mad.lo.s32 	%r581, %r571, %r4, %r3;
	mad.lo.s32 	%r582, %r581, %r4, %r571;
	mad.lo.s32 	%r583, %r582, %r581, %r4;
	mad.lo.s32 	%r584, %r574, %r4, %r3;
	mad.lo.s32 	%r585, %r584, %r4, %r574;
	mad.lo.s32 	%r586, %r585, %r584, %r4;
	mad.lo.s32 	%r587, %r577, %r4, %r3;
	mad.lo.s32 	%r588, %r587, %r4, %r577;
	mad.lo.s32 	%r589, %r588, %r587, %r4;
	mad.lo.s32 	%r590, %r580, %r4, %r3;
	mad.lo.s32 	%r591, %r590, %r4, %r580;
	mad.lo.s32 	%r592, %r591, %r590, %r4;
	mad.lo.s32 	%r593, %r583, %r4, %r3;
	mad.lo.s32 	%r594, %r593, %r4, %r583;
	mad.lo.s32 	%r595, %r594, %r593, %r4;
	mad.lo.s32 	%r596, %r586, %r4, %r3;
	mad.lo.s32 	%r597, %r596, %r4, %r586;
	mad.lo.s32 	%r598, %r597, %r596, %r4;
	mad.lo.s32 	%r599, %r589, %r4, %r3;
	mad.lo.s32 	%r600, %r599, %r4, %r589;
	mad.lo.s32 	%r601, %r600, %r599, %r4;
	mad.lo.s32 	%r602, %r592, %r4, %r3;
	mad.lo.s32 	%r603, %r602, %r4, %r592;
	mad.lo.s32 	%r604, %r603, %r602, %r4;
	mad.lo.s32 	%r605, %r595, %r4, %r3;
	mad.lo.s32 	%r606, %r605, %r4, %r595;
	mad.lo.s32 	%r607, %r606, %r605, %r4;
	mad.lo.s32 	%r608, %r598, %r4, %r3;
	mad.lo.s32 	%r609, %r608, %r4, %r598;
	mad.lo.s32 	%r610, %r609, %r608, %r4;
	mad.lo.s32 	%r611, %r601, %r4, %r3;
	mad.lo.s32 	%r612, %r611, %r4, %r601;
	mad.lo.s32 	%r613, %r612, %r611, %r4;
	mad.lo.s32 	%r614, %r604, %r4, %r3;
	mad.lo.s32 	%r615, %r614, %r4, %r604;
	mad.lo.s32 	%r616, %r615, %r614, %r4;
	mad.lo.s32 	%r617, %r607, %r4, %r3;
	mad.lo.s32 	%r618, %r617, %r4, %r607;
	mad.lo.s32 	%r619, %r618, %r617, %r4;
	mad.lo.s32 	%r620, %r610, %r4, %r3;
	mad.lo.s32 	%r621, %r620, %r4, %r610;
	mad.lo.s32 	%r622, %r621, %r620, %r4;
	mad.lo.s32 	%r623, %r613, %r4, %r3;
	mad.lo.s32 	%r624, %r623, %r4, %r613;
	mad.lo.s32 	%r625, %r624, %r623, %r4;
	mad.lo.s32 	%r626, %r616, %r4, %r3;
	mad.lo.s32 	%r627, %r626, %r4, %r616;
	mad.lo.s32 	%r628, %r627, %r626, %r4;
	mad.lo.s32 	%r629, %r619, %r4, %r3;
	mad.lo.s32 	%r630, %r629, %r4, %r619;
	mad.lo.s32 	%r631, %r630, %r629, %r4;
	mad.lo.s32 	%r632, %r622, %r4, %r3;
	mad.lo.s32 	%r633, %r632, %r4, %r622;
	mad.lo.s32 	%r634, %r633, %r632, %r4;
	mad.lo.s32 	%r635, %r625, %r4, %r3;
	mad.lo.s32 	%r636, %r635, %r4, %r625;
	mad.lo.s32 	%r637, %r636, %r635, %r4;
	mad.lo.s32 	%r638, %r628, %r4, %r3;
	mad.lo.s32 	%r639, %r638, %r4, %r628;
	mad.lo.s32 	%r640, %r639, %r638, %r4;
	mad.lo.s32 	%r641, %r631, %r4, %r3;
	mad.lo.s32 	%r642, %r641, %r4, %r631;
	mad.lo.s32 	%r643, %r642, %r641, %r4;
	mad.lo.s32 	%r644, %r634, %r4, %r3;
	mad.lo.s32 	%r645, %r644, %r4, %r634;
	mad.lo.s32 	%r646, %r645, %r644, %r4;
	mad.lo.s32 	%r647, %r637, %r4, %r3;
	mad.lo.s32 	%r648, %r647, %r4, %r637;
	mad.lo.s32 	%r649, %r648, %r647, %r4;
	mad.lo.s32 	%r650, %r640, %r4, %r3;
	mad.lo.s32 	%r651, %r650, %r4, %r640;
	mad.lo.s32 	%r652, %r651, %r650, %r4;
	mad.lo.s32 	%r653, %r643, %r4, %r3;
	mad.lo.s32 	%r654, %r653, %r4, %r643;
	mad.lo.s32 	%r655, %r654, %r653, %r4;
	mad.lo.s32 	%r656, %r646, %r4, %r3;
	mad.lo.s32 	%r657, %r656, %r4, %r646;
	mad.lo.s32 	%r658, %r657, %r656, %r4;
	mad.lo.s32 	%r659, %r649, %r4, %r3;
	mad.lo.s32 	%r660, %r659, %r4, %r649;
	mad.lo.s32 	%r661, %r660, %r659, %r4;
	mad.lo.s32 	%r662, %r652, %r4, %r3;
	mad.lo.s32 	%r663, %r662, %r4, %r652;
	mad.lo.s32 	%r664, %r663, %r662, %r4;
	mad.lo.s32 	%r665, %r655, %r4, %r3;
	mad.lo.s32 	%r666, %r665, %r4, %r655;
	mad.lo.s32 	%r667, %r666, %r665, %r4;
	mad.lo.s32 	%r668, %r658, %r4, %r3;
	mad.lo.s32 	%r669, %r668, %r4, %r658;
	mad.lo.s32 	%r670, %r669, %r668, %r4;
	mad.lo.s32 	%r671, %r661, %r4, %r3;
	mad.lo.s32 	%r672, %r671, %r4, %r661;
	mad.lo.s32 	%r673, %r672, %r671, %r4;
	mad.lo.s32 	%r674, %r664, %r4, %r3;
	mad.lo.s32 	%r675, %r674, %r4, %r664;
	mad.lo.s32 	%r676, %r675, %r674, %r4;
	mad.lo.s32 	%r677, %r667, %r4, %r3;
	mad.lo.s32 	%r678, %r677, %r4, %r667;
	mad.lo.s32 	%r679, %r678, %r677, %r4;
	mad.lo.s32 	%r680, %r670, %r4, %r3;
	mad.lo.s32 	%r681, %r680, %r4, %r670;
	mad.lo.s32 	%r682, %r681, %r680, %r4;
	mad.lo.s32 	%r683, %r673, %r4, %r3;
	mad.lo.s32 	%r684, %r683, %r4, %r673;
	mad.lo.s32 	%r685, %r684, %r683, %r4;
	mad.lo.s32 	%r686, %r676, %r4, %r3;
	mad.lo.s32 	%r687, %r686, %r4, %r676;
	mad.lo.s32 	%r688, %r687, %r686, %r4;
	mad.lo.s32 	%r689, %r679, %r4, %r3;
	mad.lo.s32 	%r690, %r689, %r4, %r679;
	mad.lo.s32 	%r691, %r690, %r689, %r4;
	mad.lo.s32 	%r692, %r682, %r4, %r3;
	mad.lo.s32 	%r693, %r692, %r4, %r682;
	mad.lo.s32 	%r694, %r693, %r692, %r4;
	mad.lo.s32 	%r695, %r685, %r4, %r3;
	mad.lo.s32 	%r696, %r695, %r4, %r685;
	mad.lo.s32 	%r697, %r696, %r695, %r4;
	mad.lo.s32 	%r698, %r688, %r4, %r3;
	mad.lo.s32 	%r699, %r698, %r4, %r688;
	mad.lo.s32 	%r700, %r699, %r698, %r4;
	mad.lo.s32 	%r701, %r691, %r4, %r3;
	mad.lo.s32 	%r702, %r701, %r4, %r691;
	mad.lo.s32 	%r703, %r702, %r701, %r4;
	mad.lo.s32 	%r704, %r694, %r4, %r3;
	mad.lo.s32 	%r705, %r704, %r4, %r694;
	mad.lo.s32 	%r706, %r705, %r704, %r4;
	mad.lo.s32 	%r707, %r697, %r4, %r3;
	mad.lo.s32 	%r708, %r707, %r4, %r697;
	mad.lo.s32 	%r709, %r708, %r707, %r4;
	mad.lo.s32 	%r710, %r700, %r4, %r3;
	mad.lo.s32 	%r711, %r710, %r4, %r700;
	mad.lo.s32 	%r712, %r711, %r710, %r4;
	mad.lo.s32 	%r713, %r703, %r4, %r3;
	mad.lo.s32 	%r714, %r713, %r4, %r703;
	mad.lo.s32 	%r715, %r714, %r713, %r4;
	mad.lo.s32 	%r716, %r706, %r4, %r3;
	mad.lo.s32 	%r717, %r716, %r4, %r706;
	mad.lo.s32 	%r718, %r717, %r716, %r4;
	mad.lo.s32 	%r719, %r709, %r4, %r3;
	mad.lo.s32 	%r720, %r719, %r4, %r709;
	mad.lo.s32 	%r721, %r720, %r719, %r4;
	mad.lo.s32 	%r722, %r712, %r4, %r3;
	mad.lo.s32 	%r723, %r722, %r4, %r712;
	mad.lo.s32 	%r724, %r723, %r722, %r4;
	mad.lo.s32 	%r725, %r715, %r4, %r3;
	mad.lo.s32 	%r726, %r725, %r4, %r715;
	mad.lo.s32 	%r727, %r726, %r725, %r4;
	mad.lo.s32 	%r728, %r718, %r4, %r3;
	mad.lo.s32 	%r729, %r728, %r4, %r718;
	mad.lo.s32 	%r730, %r729, %r728, %r4;
	mad.lo.s32 	%r731, %r721, %r4, %r3;
	mad.lo.s32 	%r732, %r731, %r4, %r721;
	mad.lo.s32 	%r733, %r732, %r731, %r4;
	mad.lo.s32 	%r734, %r724, %r4, %r3;
	mad.lo.s32 	%r735, %r734, %r4, %r724;
	mad.lo.s32 	%r736, %r735, %r734, %r4;
	mad.lo.s32 	%r737, %r727, %r4, %r3;
	mad.lo.s32 	%r738, %r737, %r4, %r727;
	mad.lo.s32 	%r739, %r738, %r737, %r4;
	mad.lo.s32 	%r740, %r730, %r4, %r3;
	mad.lo.s32 	%r741, %r740, %r4, %r730;
	mad.lo.s32 	%r742, %r741, %r740, %r4;
	mad.lo.s32 	%r743, %r733, %r4, %r3;
	mad.lo.s32 	%r744, %r743, %r4, %r733;
	mad.lo.s32 	%r745, %r744, %r743, %r4;
	mad.lo.s32 	%r746, %r736, %r4, %r3;
	mad.lo.s32 	%r747, %r746, %r4, %r736;
	mad.lo.s32 	%r748, %r747, %r746, %r4;
	mad.lo.s32 	%r749, %r739, %r4, %r3;
	mad.lo.s32 	%r750, %r749, %r4, %r739;
	mad.lo.s32 	%r751, %r750, %r749, %r4;
	mad.lo.s32 	%r752, %r742, %r4, %r3;
	mad.lo.s32 	%r753, %r752, %r4, %r742;
	mad.lo.s32 	%r754, %r753, %r752, %r4;
	mad.lo.s32 	%r755, %r745, %r4, %r3;
	mad.lo.s32 	%r756, %r755, %r4, %r745;
	mad.lo.s32 	%r757, %r756, %r755, %r4;
	mad.lo.s32 	%r758, %r748, %r4, %r3;
	mad.lo.s32 	%r759, %r758, %r4, %r748;
	mad.lo.s32 	%r760, %r759, %r758, %r4;
	mad.lo.s32 	%r761, %r751, %r4, %r3;
	mad.lo.s32 	%r762, %r761, %r4, %r751;
	mad.lo.s32 	%r763, %r762, %r761, %r4;
	mad.lo.s32 	%r764, %r754, %r4, %r3;
	mad.lo.s32 	%r765, %r764, %r4, %r754;
	mad.lo.s32 	%r766, %r765, %r764, %r4;
	mad.lo.s32 	%r767, %r757, %r4, %r3;
	mad.lo.s32 	%r768, %r767, %r4, %r757;
	mad.lo.s32 	%r769, %r768, %r767, %r4;
	mad.lo.s32 	%r770, %r760, %r4, %r3;
	mad.lo.s32 	%r771, %r770, %r4, %r760;
	mad.lo.s32 	%r772, %r771, %r770, %r4;
	mad.lo.s32 	%r773, %r763, %r4, %r3;
	mad.lo.s32 	%r774, %r773, %r4, %r763;
	mad.lo.s32 	%r775, %r774, %r773, %r4;
	mad.lo.s32 	%r776, %r766, %r4, %r3;
	mad.lo.s32 	%r777, %r776, %r4, %r766;
	mad.lo.s32 	%r778, %r777, %r776, %r4;
	mad.lo.s32 	%r779, %r769, %r4, %r3;
	mad.lo.s32 	%r780, %r779, %r4, %r769;
	mad.lo.s32 	%r781, %r780, %r779, %r4;
	mad.lo.s32 	%r782, %r772, %r4, %r3;
	mad.lo.s32 	%r783, %r782, %r4, %r772;
	mad.lo.s32 	%r784, %r783, %r782, %r4;
	mad.lo.s32 	%r785, %r775, %r4, %r3;
	mad.lo.s32 	%r786, %r785, %r4, %r775;
	mad.lo.s32 	%r787, %r786, %r785, %r4;
	mad.lo.s32 	%r788, %r778, %r4, %r3;
	mad.lo.s32 	%r789, %r788, %r4, %r778;
	mad.lo.s32 	%r790, %r789, %r788, %r4;
	mad.lo.s32 	%r791, %r781, %r4, %r3;
	mad.lo.s32 	%r792, %r791, %r4, %r781;
	mad.lo.s32 	%r793, %r792, %r791, %r4;
	mad.lo.s32 	%r794, %r784, %r4, %r3;
	mad.lo.s32 	%r795, %r794, %r4, %r784;
	mad.lo.s32 	%r796, %r795, %r794, %r4;
	mad.lo.s32 	%r797, %r787, %r4, %r3;
	mad.lo.s32 	%r798, %r797, %r4, %r787;
	mad.lo.s32 	%r799, %r798, %r797, %r4;
	mad.lo.s32 	%r800, %r790, %r4, %r3;
	mad.lo.s32 	%r801, %r800, %r4, %r790;
	mad.lo.s32 	%r802, %r801, %r800, %r4;
	mad.lo.s32 	%r803, %r793, %r4, %r3;
	mad.lo.s32 	%r804, %r803, %r4, %r793;
	mad.lo.s32 	%r805, %r804, %r803, %r4;
	mad.lo.s32 	%r806, %r796, %r4, %r3;
	mad.lo.s32 	%r807, %r806, %r4, %r796;
	mad.lo.s32 	%r808, %r807, %r806, %r4;
	mad.lo.s32 	%r809, %r799, %r4, %r3;
	mad.lo.s32 	%r810, %r809, %r4, %r799;
	mad.lo.s32 	%r811, %r810, %r809, %r4;
	mad.lo.s32 	%r812, %r802, %r4, %r3;
	mad.lo.s32 	%r813, %r812, %r4, %r802;
	mad.lo.s32 	%r814, %r813, %r812, %r4;
	mad.lo.s32 	%r815, %r805, %r4, %r3;
	mad.lo.s32 	%r816, %r815, %r4, %r805;
	mad.lo.s32 	%r817, %r816, %r815, %r4;
	mad.lo.s32 	%r818, %r808, %r4, %r3;
	mad.lo.s32 	%r819, %r818, %r4, %r808;
	mad.lo.s32 	%r820, %r819, %r818, %r4;
	mad.lo.s32 	%r821, %r811, %r4, %r3;
	mad.lo.s32 	%r822, %r821, %r4, %r811;
	mad.lo.s32 	%r823, %r822, %r821, %r4;
	mad.lo.s32 	%r824, %r814, %r4, %r3;
	mad.lo.s32 	%r825, %r824, %r4, %r814;
	mad.lo.s32 	%r826, %r825, %r824, %r4;
	mad.lo.s32 	%r827, %r817, %r4, %r3;
	mad.lo.s32 	%r828, %r827, %r4, %r817;
	mad.lo.s32 	%r829, %r828, %r827, %r4;
	mad.lo.s32 	%r830, %r820, %r4, %r3;
	mad.lo.s32 	%r831, %r830, %r4, %r820;
	mad.lo.s32 	%r832, %r831, %r830, %r4;
	mad.lo.s32 	%r833, %r823, %r4, %r3;
	mad.lo.s32 	%r834, %r833, %r4, %r823;
	mad.lo.s32 	%r835, %r834, %r833, %r4;
	mad.lo.s32 	%r836, %r826, %r4, %r3;
	mad.lo.s32 	%r837, %r836, %r4, %r826;
	mad.lo.s32 	%r838, %r837, %r836, %r4;
	mad.lo.s32 	%r839, %r829, %r4, %r3;
	mad.lo.s32 	%r840, %r839, %r4, %r829;
	mad.lo.s32 	%r841, %r840, %r839, %r4;
	mad.lo.s32 	%r842, %r832, %r4, %r3;
	mad.lo.s32 	%r843, %r842, %r4, %r832;
	mad.lo.s32 	%r844, %r843, %r842, %r4;
	mad.lo.s32 	%r845, %r835, %r4, %r3;
	mad.lo.s32 	%r846, %r845, %r4, %r835;
	mad.lo.s32 	%r847, %r846, %r845, %r4;
	mad.lo.s32 	%r848, %r838, %r4, %r3;
	mad.lo.s32 	%r849, %r848, %r4, %r838;
	mad.lo.s32 	%r850, %r849, %r848, %r4;
	mad.lo.s32 	%r851, %r841, %r4, %r3;
	mad.lo.s32 	%r852, %r851, %r4, %r841;
	mad.lo.s32 	%r853, %r852, %r851, %r4;
	mad.lo.s32 	%r854, %r844, %r4, %r3;
	mad.lo.s32 	%r855, %r854, %r4, %r844;
	mad.lo.s32 	%r856, %r855, %r854, %r4;
	mad.lo.s32 	%r857, %r847, %r4, %r3;
	mad.lo.s32 	%r858, %r857, %r4, %r847;
	mad.lo.s32 	%r859, %r858, %r857, %r4;
	mad.lo.s32 	%r860, %r850, %r4, %r3;
	mad.lo.s32 	%r861, %r860, %r4, %r850;
	mad.lo.s32 	%r862, %r861, %r860, %r4;
	mad.lo.s32 	%r863, %r853, %r4, %r3;
	mad.lo.s32 	%r864, %r863, %r4, %r853;
	mad.lo.s32 	%r865, %r864, %r863, %r4;
	mad.lo.s32 	%r866, %r856, %r4, %r3;
	mad.lo.s32 	%r867, %r866, %r4, %r856;
	mad.lo.s32 	%r868, %r867, %r866, %r4;
	mad.lo.s32 	%r869, %r859, %r4, %r3;
	mad.lo.s32 	%r870, %r869, %r4, %r859;
	mad.lo.s32 	%r871, %r870, %r869, %r4;
	mad.lo.s32 	%r872, %r862, %r4, %r3;
	mad.lo.s32 	%r873, %r872, %r4, %r862;
	mad.lo.s32 	%r874, %r873, %r872, %r4;
	mad.lo.s32 	%r875, %r865, %r4, %r3;
	mad.lo.s32 	%r876, %r875, %r4, %r865;
	mad.lo.s32 	%r877, %r876, %r875, %r4;
	mad.lo.s32 	%r878, %r868, %r4, %r3;
	mad.lo.s32 	%r879, %r878, %r4, %r868;
	mad.lo.s32 	%r880, %r879, %r878, %r4;
	mad.lo.s32 	%r881, %r871, %r4, %r3;
	mad.lo.s32 	%r882, %r881, %r4, %r871;
	mad.lo.s32 	%r883, %r882, %r881, %r4;
	mad.lo.s32 	%r884, %r874, %r4, %r3;
	mad.lo.s32 	%r885, %r884, %r4, %r874;
	mad.lo.s32 	%r886, %r885, %r884, %r4;
	mad.lo.s32 	%r887, %r877, %r4, %r3;
	mad.lo.s32 	%r888, %r887, %r4, %r877;
	mad.lo.s32 	%r889, %r888, %r887, %r4;
	mad.lo.s32 	%r890, %r880, %r4, %r3;
	mad.lo.s32 	%r891, %r890, %r4, %r880;
	mad.lo.s32 	%r892, %r891, %r890, %r4;
	mad.lo.s32 	%r893, %r883, %r4, %r3;
	mad.lo.s32 	%r894, %r893, %r4, %r883;
	mad.lo.s32 	%r895, %r894, %r893, %r4;
	mad.lo.s32 	%r896, %r886, %r4, %r3;
	mad.lo.s32 	%r897, %r896, %r4, %r886;
	mad.lo.s32 	%r898, %r897, %r896, %r4;
	mad.lo.s32 	%r899, %r889, %r4, %r3;
	mad.lo.s32 	%r900, %r899, %r4, %r889;
	mad.lo.s32 	%r901, %r900, %r899, %r4;
	mad.lo.s32 	%r902, %r892, %r4, %r3;
	mad.lo.s32 	%r903, %r902, %r4, %r892;
	mad.lo.s32 	%r904, %r903, %r902, %r4;
	mad.lo.s32 	%r905, %r895, %r4, %r3;
	mad.lo.s32 	%r906, %r905, %r4, %r895;
	mad.lo.s32 	%r907, %r906, %r905, %r4;
	mad.lo.s32 	%r908, %r898, %r4, %r3;
	mad.lo.s32 	%r909, %r908, %r4, %r898;
	mad.lo.s32 	%r910, %r909, %r908, %r4;
	mad.lo.s32 	%r911, %r901, %r4, %r3;
	mad.lo.s32 	%r912, %r911, %r4, %r901;
	mad.lo.s32 	%r913, %r912, %r911, %r4;
	mad.lo.s32 	%r914, %r904, %r4, %r3;
	mad.lo.s32 	%r915, %r914, %r4, %r904;
	mad.lo.s32 	%r916, %r915, %r914, %r4;
	mad.lo.s32 	%r917, %r907, %r4, %r3;
	mad.lo.s32 	%r918, %r917, %r4, %r907;
	mad.lo.s32 	%r919, %r918, %r917, %r4;
	mad.lo.s32 	%r920, %r910, %r4, %r3;
	mad.lo.s32 	%r921, %r920, %r4, %r910;
	mad.lo.s32 	%r922, %r921, %r920, %r4;
	mad.lo.s32 	%r923, %r913, %r4, %r3;
	mad.lo.s32 	%r924, %r923, %r4, %r913;
	mad.lo.s32 	%r925, %r924, %r923, %r4;
	mad.lo.s32 	%r926, %r916, %r4, %r3;
	mad.lo.s32 	%r927, %r926, %r4, %r916;
	mad.lo.s32 	%r928, %r927, %r926, %r4;
	mad.lo.s32 	%r929, %r919, %r4, %r3;
	mad.lo.s32 	%r930, %r929, %r4, %r919;
	mad.lo.s32 	%r931, %r930, %r929, %r4;
	mad.lo.s32 	%r932, %r922, %r4, %r3;
	mad.lo.s32 	%r933, %r932, %r4, %r922;
	mad.lo.s32 	%r934, %r933, %r932, %r4;
	mad.lo.s32 	%r935, %r925, %r4, %r3;
	mad.lo.s32 	%r936, %r935, %r4, %r925;
	mad.lo.s32 	%r937, %r936, %r935, %r4;
	mad.lo.s32 	%r938, %r928, %r4, %r3;
	mad.lo.s32 	%r939, %r938, %r4, %r928;
	mad.lo.s32 	%r940, %r939, %r938, %r4;
	mad.lo.s32 	%r941, %r931, %r4, %r3;
	mad.lo.s32 	%r942, %r941, %r4, %r931;
	mad.lo.s32 	%r943, %r942, %r941, %r4;
	mad.lo.s32 	%r944, %r934, %r4, %r3;
	mad.lo.s32 	%r945, %r944, %r4, %r934;
	mad.lo.s32 	%r946, %r945, %r944, %r4;
	mad.lo.s32 	%r947, %r937, %r4, %r3;
	mad.lo.s32 	%r948, %r947, %r4, %r937;
	mad.lo.s32 	%r949, %r948, %r947, %r4;
	mad.lo.s32 	%r950, %r940, %r4, %r3;
	mad.lo.s32 	%r951, %r950, %r4, %r940;
	mad.lo.s32 	%r952, %r951, %r950, %r4;
	mad.lo.s32 	%r953, %r943, %r4, %r3;
	mad.lo.s32 	%r954, %r953, %r4, %r943;
	mad.lo.s32 	%r955, %r954, %r953, %r4;
	mad.lo.s32 	%r956, %r946, %r4, %r3;
	mad.lo.s32 	%r957, %r956, %r4, %r946;
	mad.lo.s32 	%r958, %r957, %r956, %r4;
	mad.lo.s32 	%r959, %r949, %r4, %r3;
	mad.lo.s32 	%r960, %r959, %r4, %r949;
	mad.lo.s32 	%r961, %r960, %r959, %r4;
	mad.lo.s32 	%r962, %r952, %r4, %r3;
	mad.lo.s32 	%r963, %r962, %r4, %r952;
	mad.lo.s32 	%r964, %r963, %r962, %r4;
	mad.lo.s32 	%r965, %r955, %r4, %r3;
	mad.lo.s32 	%r966, %r965, %r4, %r955;
	mad.lo.s32 	%r967, %r966, %r965, %r4;
	mad.lo.s32 	%r968, %r958, %r4, %r3;
	mad.lo.s32 	%r969, %r968, %r4, %r958;
	mad.lo.s32 	%r970, %r969, %r968, %r4;
	mad.lo.s32 	%r971, %r961, %r4, %r3;
	mad.lo.s32 	%r972, %r971, %r4, %r961;
	mad.lo.s32 	%r973, %r972, %r971, %r4;
	mad.lo.s32 	%r974, %r964, %r4, %r3;
	mad.lo.s32 	%r975, %r974, %r4, %r964;
	mad.lo.s32 	%r976, %r975, %r974, %r4;
	mad.lo.s32 	%r977, %r967, %r4, %r3;
	mad.lo.s32 	%r978, %r977, %r4, %r967;
	mad.lo.s32 	%r979, %r978, %r977, %r4;
	mad.lo.s32 	%r980, %r970, %r4, %r3;
	mad.lo.s32 	%r981, %r980, %r4, %r970;
	mad.lo.s32 	%r982, %r981, %r980, %r4;
	mad.lo.s32 	%r983, %r973, %r4, %r3;
	mad.lo.s32 	%r984, %r983, %r4, %r973;
	mad.lo.s32 	%r985, %r984, %r983, %r4;
	mad.lo.s32 	%r986, %r976, %r4, %r3;
	mad.lo.s32 	%r987, %r986, %r4, %r976;
	mad.lo.s32 	%r988, %r987, %r986, %r4;
	mad.lo.s32 	%r989, %r979, %r4, %r3;
	mad.lo.s32 	%r990, %r989, %r4, %r979;
	mad.lo.s32 	%r991, %r990, %r989, %r4;
	mad.lo.s32 	%r992, %r982, %r4, %r3;
	mad.lo.s32 	%r993, %r992, %r4, %r982;
	mad.lo.s32 	%r994, %r993, %r992, %r4;
	mad.lo.s32 	%r995, %r985, %r4, %r3;
	mad.lo.s32 	%r996, %r995, %r4, %r985;
	mad.lo.s32 	%r997, %r996, %r995, %r4;
	mad.lo.s32 	%r998, %r988, %r4, %r3;
	mad.lo.s32 	%r999, %r998, %r4, %r988;
	mad.lo.s32 	%r1000, %r999, %r998, %r4;
	mad.lo.s32 	%r1001, %r991, %r4, %r3;
	mad.lo.s32 	%r1002, %r1001, %r4, %r991;
	mad.lo.s32 	%r1003, %r1002, %r1001, %r4;
	mad.lo.s32 	%r1004, %r994, %r4, %r3;
	mad.lo.s32 	%r1005, %r1004, %r4, %r994;
	mad.lo.s32 	%r1006, %r1005, %r1004, %r4;
	mad.lo.s32 	%r1007, %r997, %r4, %r3;
	mad.lo.s32 	%r1008, %r1007, %r4, %r997;
	mad.lo.s32 	%r1009, %r1008, %r1007, %r4;
	mad.lo.s32 	%r1010, %r1000, %r4, %r3;
	mad.lo.s32 	%r1011, %r1010, %r4, %r1000;
	mad.lo.s32 	%r1012, %r1011, %r1010, %r4;
	mad.lo.s32 	%r1013, %r1003, %r4, %r3;
	mad.lo.s32 	%r1014, %r1013, %r4, %r1003;
	mad.lo.s32 	%r1015, %r1014, %r1013, %r4;
	mad.lo.s32 	%r1016, %r1006, %r4, %r3;
	mad.lo.s32 	%r1017, %r1016, %r4, %r1006;
	mad.lo.s32 	%r1018, %r1017, %r1016, %r4;
	mad.lo.s32 	%r1019, %r1009, %r4, %r3;
	mad.lo.s32 	%r1020, %r1019, %r4, %r1009;
	mad.lo.s32 	%r1021, %r1020, %r1019, %r4;
	mad.lo.s32 	%r1022, %r1012, %r4, %r3;
	mad.lo.s32 	%r1023, %r1022, %r4, %r1012;
	mad.lo.s32 	%r1024, %r1023, %r1022, %r4;
	mad.lo.s32 	%r1025, %r1015, %r4, %r3;
	mad.lo.s32 	%r1026, %r1025, %r4, %r1015;
	mad.lo.s32 	%r1027, %r1026, %r1025, %r4;
	mad.lo.s32 	%r1028, %r1018, %r4, %r3;
	mad.lo.s32 	%r1029, %r1028, %r4, %r1018;
	mad.lo.s32 	%r1030, %r1029, %r1028, %r4;
	mad.lo.s32 	%r1031, %r1021, %r4, %r3;
	mad.lo.s32 	%r1032, %r1031, %r4, %r1021;
	mad.lo.s32 	%r1033, %r1032, %r1031, %r4;
	mad.lo.s32 	%r1034, %r1024, %r4, %r3;
	mad.lo.s32 	%r1035, %r1034, %r4, %r1024;
	mad.lo.s32 	%r1036, %r1035, %r1034, %r4;
	mad.lo.s32 	%r1037, %r1027, %r4, %r3;
	mad.lo.s32 	%r1038, %r1037, %r4, %r1027;
	mad.lo.s32 	%r1039, %r1038, %r1037, %r4;
	mad.lo.s32 	%r1040, %r1030, %r4, %r3;
	mad.lo.s32 	%r1041, %r1040, %r4, %r1030;
	mad.lo.s32 	%r1042, %r1041, %r1040, %r4;
	mad.lo.s32 	%r1043, %r1033, %r4, %r3;
	mad.lo.s32 	%r1044, %r1043, %r4, %r1033;
	mad.lo.s32 	%r1045, %r1044, %r1043, %r4;
	mad.lo.s32 	%r1046, %r1036, %r4, %r3;
	mad.lo.s32 	%r1047, %r1046, %r4, %r1036;
	mad.lo.s32 	%r1048, %r1047, %r1046, %r4;
	mad.lo.s32 	%r1049, %r1039, %r4, %r3;
	mad.lo.s32 	%r1050, %r1049, %r4, %r1039;
	mad.lo.s32 	%r1051, %r1050, %r1049, %r4;
	mad.lo.s32 	%r1052, %r1042, %r4, %r3;
	mad.lo.s32 	%r1053, %r1052, %r4, %r1042;
	mad.lo.s32 	%r1054, %r1053, %r1052, %r4;
	mad.lo.s32 	%r1055, %r1045, %r4, %r3;
	mad.lo.s32 	%r1056, %r1055, %r4, %r1045;
	mad.lo.s32 	%r1057, %r1056, %r1055, %r4;
	mad.lo.s32 	%r1058, %r1048, %r4, %r3;
	mad.lo.s32 	%r1059, %r1058, %r4, %r1048;
	mad.lo.s32 	%r1060, %r1059, %r1058, %r4;
	mad.lo.s32 	%r1061, %r1051, %r4, %r3;
	mad.lo.s32 	%r1062, %r1061, %r4, %r1051;
	mad.lo.s32 	%r1063, %r1062, %r1061, %r4;
	mad.lo.s32 	%r1064, %r1054, %r4, %r3;
	mad.lo.s32 	%r1065, %r1064, %r4, %r1054;
	mad.lo.s32 	%r1066, %r1065, %r1064, %r4;
	mad.lo.s32 	%r1067, %r1057, %r4, %r3;
	mad.lo.s32 	%r1068, %r1067, %r4, %r1057;
	mad.lo.s32 	%r1069, %r1068, %r1067, %r4;
	mad.lo.s32 	%r1070, %r1060, %r4, %r3;
	mad.lo.s32 	%r1071, %r1070, %r4, %r1060;
	mad.lo.s32 	%r1072, %r1071, %r1070, %r4;
	mad.lo.s32 	%r1073, %r1063, %r4, %r3;
	mad.lo.s32 	%r1074, %r1073, %r4, %r1063;
	mad.lo.s32 	%r1075, %r1074, %r1073, %r4;
	mad.lo.s32 	%r1076, %r1066, %r4, %r3;
	mad.lo.s32 	%r1077, %r1076, %r4, %r1066;
	mad.lo.s32 	%r1078, %r1077, %r1076, %r4;
	mad.lo.s32 	%r1079, %r1069, %r4, %r3;
	mad.lo.s32 	%r1080, %r1079, %r4, %r1069;
	mad.lo.s32 	%r1081, %r1080, %r1079, %r4;
	mad.lo.s32 	%r1082, %r1072, %r4, %r3;
	mad.lo.s32 	%r1083, %r1082, %r4, %r1072;
	mad.lo.s32 	%r1084, %r1083, %r1082, %r4;
	mad.lo.s32 	%r1085, %r1075, %r4, %r3;
	mad.lo.s32 	%r1086, %r1085, %r4, %r1075;
	mad.lo.s32 	%r1087, %r1086, %r1085, %r4;
	mad.lo.s32 	%r1088, %r1078, %r4, %r3;
	mad.lo.s32 	%r1089, %r1088, %r4, %r1078;
	mad.lo.s32 	%r1090, %r1089, %r1088, %r4;
	mad.lo.s32 	%r1091, %r1081, %r4, %r3;
	mad.lo.s32 	%r1092, %r1091, %r4, %r1081;
	mad.lo.s32 	%r1093, %r1092, %r1091, %r4;
	mad.lo.s32 	%r1094, %r1084, %r4, %r3;
	mad.lo.s32 	%r1095, %r1094, %r4, %r1084;
	mad.lo.s32 	%r1096, %r1095, %r1094, %r4;
	mad.lo.s32 	%r1097, %r1087, %r4, %r3;
	mad.lo.s32 	%r1098, %r1097, %r4, %r1087;
	mad.lo.s32 	%r1099, %r1098, %r1097, %r4;
	mad.lo.s32 	%r1100, %r1090, %r4, %r3;
	mad.lo.s32 	%r1101, %r1100, %r4, %r1090;
	mad.lo.s32 	%r1102, %r1101, %r1100, %r4;
	mad.lo.s32 	%r1103, %r1093, %r4, %r3;
	mad.lo.s32 	%r1104, %r1103, %r4, %r1093;
	mad.lo.s32 	%r1105, %r1104, %r1103, %r4;
	mad.lo.s32 	%r1106, %r1096, %r4, %r3;
	mad.lo.s32 	%r1107, %r1106, %r4, %r1096;
	mad.lo.s32 	%r1108, %r1107, %r1106, %r4;
	mad.lo.s32 	%r1109, %r1099, %r4, %r3;
	mad.lo.s32 	%r1110, %r1109, %r4, %r1099;
	mad.lo.s32 	%r1111, %r1110, %r1109, %r4;
	mad.lo.s32 	%r1112, %r1102, %r4, %r3;
	mad.lo.s32 	%r1113, %r1112, %r4, %r1102;
	mad.lo.s32 	%r1114, %r1113, %r1112, %r4;
	mad.lo.s32 	%r1115, %r1105, %r4, %r3;
	mad.lo.s32 	%r1116, %r1115, %r4, %r1105;
	mad.lo.s32 	%r1117, %r1116, %r1115, %r4;
	mad.lo.s32 	%r1118, %r1108, %r4, %r3;
	mad.lo.s32 	%r1119, %r1118, %r4, %r1108;
	mad.lo.s32 	%r1120, %r1119, %r1118, %r4;
	mad.lo.s32 	%r1121, %r1111, %r4, %r3;
	mad.lo.s32 	%r1122, %r1121, %r4, %r1111;
	mad.lo.s32 	%r1123, %r1122, %r1121, %r4;
	mad.lo.s32 	%r1124, %r1114, %r4, %r3;
	mad.lo.s32 	%r1125, %r1124, %r4, %r1114;
	mad.lo.s32 	%r1126, %r1125, %r1124, %r4;
	mad.lo.s32 	%r1127, %r1117, %r4, %r3;
	mad.lo.s32 	%r1128, %r1127, %r4, %r1117;
	mad.lo.s32 	%r1129, %r1128, %r1127, %r4;
	mad.lo.s32 	%r1130, %r1120, %r4, %r3;
	mad.lo.s32 	%r1131, %r1130, %r4, %r1120;
	mad.lo.s32 	%r1132, %r1131, %r1130, %r4;
	mad.lo.s32 	%r1133, %r1123, %r4, %r3;
	mad.lo.s32 	%r1134, %r1133, %r4, %r1123;
	mad.lo.s32 	%r1135, %r1134, %r1133, %r4;
	mad.lo.s32 	%r1136, %r1126, %r4, %r3;
	mad.lo.s32 	%r1137, %r1136, %r4, %r1126;
	mad.lo.s32 	%r1138, %r1137, %r1136, %r4;
	mad.lo.s32 	%r1139, %r1129, %r4, %r3;
	mad.lo.s32 	%r1140, %r1139, %r4, %r1129;
	mad.lo.s32 	%r1141, %r1140, %r1139, %r4;
	mad.lo.s32 	%r1142, %r1132, %r4, %r3;
	mad.lo.s32 	%r1143, %r1142, %r4, %r1132;
	mad.lo.s32 	%r1144, %r1143, %r1142, %r4;
	mad.lo.s32 	%r1145, %r1135, %r4, %r3;
	mad.lo.s32 	%r1146, %r1145, %r4, %r1135;
	mad.lo.s32 	%r1147, %r1146, %r1145, %r4;
	mad.lo.s32 	%r1148, %r1138, %r4, %r3;
	mad.lo.s32 	%r1149, %r1148, %r4, %r1138;
	mad.lo.s32 	%r1150, %r1149, %r1148, %r4;
	mad.lo.s32 	%r1151, %r1141, %r4, %r3;
	mad.lo.s32 	%r1152, %r1151, %r4, %r1141;
	mad.lo.s32 	%r1153, %r1152, %r1151, %r4;
	mad.lo.s32 	%r1154, %r1144, %r4, %r3;
	mad.lo.s32 	%r1155, %r1154, %r4, %r1144;
	mad.lo.s32 	%r1156, %r1155, %r1154, %r4;
	mad.lo.s32 	%r1157, %r1147, %r4, %r3;
	mad.lo.s32 	%r1158, %r1157, %r4, %r1147;
	mad.lo.s32 	%r1159, %r1158, %r1157, %r4;
	mad.lo.s32 	%r1160, %r1150, %r4, %r3;
	mad.lo.s32 	%r1161, %r1160, %r4, %r1150;
	mad.lo.s32 	%r1162, %r1161, %r1160, %r4;
	mad.lo.s32 	%r1163, %r1153, %r4, %r3;
	mad.lo.s32 	%r1164, %r1163, %r4, %r1153;
	mad.lo.s32 	%r1165, %r1164, %r1163, %r4;
	mad.lo.s32 	%r1166, %r1156, %r4, %r3;
	mad.lo.s32 	%r1167, %r1166, %r4, %r1156;
	mad.lo.s32 	%r1168, %r1167, %r1166, %r4;
	mad.lo.s32 	%r1169, %r1159, %r4, %r3;
	mad.lo.s32 	%r1170, %r1169, %r4, %r1159;
	mad.lo.s32 	%r1171, %r1170, %r1169, %r4;
	mad.lo.s32 	%r1172, %r1162, %r4, %r3;
	mad.lo.s32 	%r1173, %r1172, %r4, %r1162;
	mad.lo.s32 	%r1174, %r1173, %r1172, %r4;
	mad.lo.s32 	%r1175, %r1165, %r4, %r3;
	mad.lo.s32 	%r1176, %r1175, %r4, %r1165;
	mad.lo.s32 	%r1177, %r1176, %r1175, %r4;
	mad.lo.s32 	%r1178, %r1168, %r4, %r3;
	mad.lo.s32 	%r1179, %r1178, %r4, %r1168;
	mad.lo.s32 	%r1180, %r1179, %r1178, %r4;
	mad.lo.s32 	%r1181, %r1171, %r4, %r3;
	mad.lo.s32 	%r1182, %r1181, %r4, %r1171;
	mad.lo.s32 	%r1183, %r1182, %r1181, %r4;
	mad.lo.s32 	%r1184, %r1174, %r4, %r3;
	mad.lo.s32 	%r1185, %r1184, %r4, %r1174;
	mad.lo.s32 	%r1186, %r1185, %r1184, %r4;
	mad.lo.s32 	%r1187, %r1177, %r4, %r3;
	mad.lo.s32 	%r1188, %r1187, %r4, %r1177;
	mad.lo.s32 	%r1189, %r1188, %r1187, %r4;
	mad.lo.s32 	%r1190, %r1180, %r4, %r3;
	mad.lo.s32 	%r1191, %r1190, %r4, %r1180;
	mad.lo.s32 	%r1192, %r1191, %r1190, %r4;
	mad.lo.s32 	%r1193, %r1183, %r4, %r3;
	mad.lo.s32 	%r1194, %r1193, %r4, %r1183;
	mad.lo.s32 	%r1195, %r1194, %r1193, %r4;
	mad.lo.s32 	%r1196, %r1186, %r4, %r3;
	mad.lo.s32 	%r1197, %r1196, %r4, %r1186;
	mad.lo.s32 	%r1198, %r1197, %r1196, %r4;
	mad.lo.s32 	%r1199, %r1189, %r4, %r3;
	mad.lo.s32 	%r1200, %r1199, %r4, %r1189;
	mad.lo.s32 	%r1201, %r1200, %r1199, %r4;
	mad.lo.s32 	%r1202, %r1192, %r4, %r3;
	mad.lo.s32 	%r1203, %r1202, %r4, %r1192;
	mad.lo.s32 	%r1204, %r1203, %r1202, %r4;
	mad.lo.s32 	%r1205, %r1195, %r4, %r3;
	mad.lo.s32 	%r1206, %r1205, %r4, %r1195;
	mad.lo.s32 	%r1207, %r1206, %r1205, %r4;
	mad.lo.s32 	%r1208, %r1198, %r4, %r3;
	mad.lo.s32 	%r1209, %r1208, %r4, %r1198;
	mad.lo.s32 	%r1210, %r1209, %r1208, %r4;
	mad.lo.s32 	%r1211, %r1201, %r4, %r3;
	mad.lo.s32 	%r1212, %r1211, %r4, %r1201;
	mad.lo.s32 	%r1213, %r1212, %r1211, %r4;
	mad.lo.s32 	%r1214, %r1204, %r4, %r3;
	mad.lo.s32 	%r1215, %r1214, %r4, %r1204;
	mad.lo.s32 	%r1216, %r1215, %r1214, %r4;
	mad.lo.s32 	%r1217, %r1207, %r4, %r3;
	mad.lo.s32 	%r1218, %r1217, %r4, %r1207;
	mad.lo.s32 	%r1219, %r1218, %r1217, %r4;
	mad.lo.s32 	%r1220, %r1210, %r4, %r3;
	mad.lo.s32 	%r1221, %r1220, %r4, %r1210;
	mad.lo.s32 	%r1222, %r1221, %r1220, %r4;
	mad.lo.s32 	%r1223, %r1213, %r4, %r3;
	mad.lo.s32 	%r1224, %r1223, %r4, %r1213;
	mad.lo.s32 	%r1225, %r1224, %r1223, %r4;
	mad.lo.s32 	%r1226, %r1216, %r4, %r3;
	mad.lo.s32 	%r1227, %r1226, %r4, %r1216;
	mad.lo.s32 	%r1228, %r1227, %r1226, %r4;
	mad.lo.s32 	%r1229, %r1219, %r4, %r3;
	mad.lo.s32 	%r1230, %r1229, %r4, %r1219;
	mad.lo.s32 	%r1231, %r1230, %r1229, %r4;
	mad.lo.s32 	%r1232, %r1222, %r4, %r3;
	mad.lo.s32 	%r1233, %r1232, %r4, %r1222;
	mad.lo.s32 	%r1234, %r1233, %r1232, %r4;
	mad.lo.s32 	%r1235, %r1225, %r4, %r3;
	mad.lo.s32 	%r1236, %r1235, %r4, %r1225;
	mad.lo.s32 	%r1237, %r1236, %r1235, %r4;
	mad.lo.s32 	%r1238, %r1228, %r4, %r3;
	mad.lo.s32 	%r1239, %r1238, %r4, %r1228;
	mad.lo.s32 	%r1240, %r1239, %r1238, %r4;
	mad.lo.s32 	%r1241, %r1231, %r4, %r3;
	mad.lo.s32 	%r1242, %r1241, %r4, %r1231;
	mad.lo.s32 	%r1243, %r1242, %r1241, %r4;
	mad.lo.s32 	%r1244, %r1234, %r4, %r3;
	mad.lo.s32 	%r1245, %r1244, %r4, %r1234;
	mad.lo.s32 	%r1246, %r1245, %r1244, %r4;
	mad.lo.s32 	%r1247, %r1237, %r4, %r3;
	mad.lo.s32 	%r1248, %r1247, %r4, %r1237;
	mad.lo.s32 	%r1249, %r1248, %r1247, %r4;
	mad.lo.s32 	%r1250, %r1240, %r4, %r3;
	mad.lo.s32 	%r1251, %r1250, %r4, %r1240;
	mad.lo.s32 	%r1252, %r1251, %r1250, %r4;
	mad.lo.s32 	%r1253, %r1243, %r4, %r3;
	mad.lo.s32 	%r1254, %r1253, %r4, %r1243;
	mad.lo.s32 	%r1255, %r1254, %r1253, %r4;
	mad.lo.s32 	%r1256, %r1246, %r4, %r3;
	mad.lo.s32 	%r1257, %r1256, %r4, %r1246;
	mad.lo.s32 	%r1258, %r1257, %r1256, %r4;
	mad.lo.s32 	%r1259, %r1249, %r4, %r3;
	mad.lo.s32 	%r1260, %r1259, %r4, %r1249;
	mad.lo.s32 	%r1261, %r1260, %r1259, %r4;
	mad.lo.s32 	%r1262, %r1252, %r4, %r3;
	mad.lo.s32 	%r1263, %r1262, %r4, %r1252;
	mad.lo.s32 	%r1264, %r1263, %r1262, %r4;
	mad.lo.s32 	%r1265, %r1255, %r4, %r3;
	mad.lo.s32 	%r1266, %r1265, %r4, %r1255;
	mad.lo.s32 	%r1267, %r1266, %r1265, %r4;
	mad.lo.s32 	%r1268, %r1258, %r4, %r3;
	mad.lo.s32 	%r1269, %r1268, %r4, %r1258;
	mad.lo.s32 	%r1270, %r1269, %r1268, %r4;
	mad.lo.s32 	%r1271, %r1261, %r4, %r3;
	mad.lo.s32 	%r1272, %r1271, %r4, %r1261;
	mad.lo.s32 	%r1273, %r1272, %r1271, %r4;
	mad.lo.s32 	%r1274, %r1264, %r4, %r3;
	mad.lo.s32 	%r1275, %r1274, %r4, %r1264;
	mad.lo.s32 	%r1276, %r1275, %r1274, %r4;
	mad.lo.s32 	%r1277, %r1267, %r4, %r3;
	mad.lo.s32 	%r1278, %r1277, %r4, %r1267;
	mad.lo.s32 	%r1279, %r1278, %r1277, %r4;
	mad.lo.s32 	%r1280, %r1270, %r4, %r3;
	mad.lo.s32 	%r1281, %r1280, %r4, %r1270;
	mad.lo.s32 	%r1282, %r1281, %r1280, %r4;
	mad.lo.s32 	%r1283, %r1273, %r4, %r3;
	mad.lo.s32 	%r1284, %r1283, %r4, %r1273;
	mad.lo.s32 	%r1285, %r1284, %r1283, %r4;
	mad.lo.s32 	%r1286, %r1276, %r4, %r3;
	mad.lo.s32 	%r1287, %r1286, %r4, %r1276;
	mad.lo.s32 	%r1288, %r1287, %r1286, %r4;
	mad.lo.s32 	%r1289, %r1279, %r4, %r3;
	mad.lo.s32 	%r1290, %r1289, %r4, %r1279;
	mad.lo.s32 	%r1291, %r1290, %r1289, %r4;
	mad.lo.s32 	%r1292, %r1282, %r4, %r3;
	mad.lo.s32 	%r1293, %r1292, %r4, %r1282;
	mad.lo.s32 	%r1294, %r1293, %r1292, %r4;
	mad.lo.s32 	%r1295, %r1285, %r4, %r3;
	mad.lo.s32 	%r1296, %r1295, %r4, %r1285;
	mad.lo.s32 	%r1297, %r1296, %r1295, %r4;
	mad.lo.s32 	%r1298, %r1288, %r4, %r3;
	mad.lo.s32 	%r1299, %r1298, %r4, %r1288;
	mad.lo.s32 	%r1300, %r1299, %r1298, %r4;
	mad.lo.s32 	%r1301, %r1291, %r4, %r3;
	mad.lo.s32 	%r1302, %r1301, %r4, %r1291;
	mad.lo.s32 	%r1303, %r1302, %r1301, %r4;
	mad.lo.s32 	%r1304, %r1294, %r4, %r3;
	mad.lo.s32 	%r1305, %r1304, %r4, %r1294;
	mad.lo.s32 	%r1306, %r1305, %r1304, %r4;
	mad.lo.s32 	%r1307, %r1297, %r4, %r3;
	mad.lo.s32 	%r1308, %r1307, %r4, %r1297;
	mad.lo.s32 	%r1309, %r1308, %r1307, %r4;
	mad.lo.s32 	%r1310, %r1300, %r4, %r3;
	mad.lo.s32 	%r1311, %r1310, %r4, %r1300;
	mad.lo.s32 	%r1312, %r1311, %r1310, %r4;
	mad.lo.s32 	%r1313, %r1303, %r4, %r3;
	mad.lo.s32 	%r1314, %r1313, %r4, %r1303;
	mad.lo.s32 	%r1315, %r1314, %r1313, %r4;
	mad.lo.s32 	%r1316, %r1306, %r4, %r3;
	mad.lo.s32 	%r1317, %r1316, %r4, %r1306;
	mad.lo.s32 	%r1318, %r1317, %r1316, %r4;
	mad.lo.s32 	%r1319, %r1309, %r4, %r3;
	mad.lo.s32 	%r1320, %r1319, %r4, %r1309;
	mad.lo.s32 	%r1321, %r1320, %r1319, %r4;
	mad.lo.s32 	%r1322, %r1312, %r4, %r3;
	mad.lo.s32 	%r1323, %r1322, %r4, %r1312;
	mad.lo.s32 	%r1324, %r1323, %r1322, %r4;
	mad.lo.s32 	%r1325, %r1315, %r4, %r3;
	mad.lo.s32 	%r1326, %r1325, %r4, %r1315;
	mad.lo.s32 	%r1327, %r1326, %r1325, %r4;
	mad.lo.s32 	%r1328, %r1318, %r4, %r3;
	mad.lo.s32 	%r1329, %r1328, %r4, %r1318;
	mad.lo.s32 	%r1330, %r1329, %r1328, %r4;
	mad.lo.s32 	%r1331, %r1321, %r4, %r3;
	mad.lo.s32 	%r1332, %r1331, %r4, %r1321;
	mad.lo.s32 	%r1333, %r1332, %r1331, %r4;
	mad.lo.s32 	%r1334, %r1324, %r4, %r3;
	mad.lo.s32 	%r1335, %r1334, %r4, %r1324;
	mad.lo.s32 	%r1336, %r1335, %r1334, %r4;
	mad.lo.s32 	%r1337, %r1327, %r4, %r3;
	mad.lo.s32 	%r1338, %r1337, %r4, %r1327;
	mad.lo.s32 	%r1339, %r1338, %r1337, %r4;
	mad.lo.s32 	%r1340, %r1330, %r4, %r3;
	mad.lo.s32 	%r1341, %r1340, %r4, %r1330;
	mad.lo.s32 	%r1342, %r1341, %r1340, %r4;
	mad.lo.s32 	%r1343, %r1333, %r4, %r3;
	mad.lo.s32 	%r1344, %r1343, %r4, %r1333;
	mad.lo.s32 	%r1345, %r1344, %r1343, %r4;
	mad.lo.s32 	%r1346, %r1336, %r4, %r3;
	mad.lo.s32 	%r1347, %r1346, %r4, %r1336;
	mad.lo.s32 	%r1348, %r1347, %r1346, %r4;
	mad.lo.s32 	%r1349, %r1339, %r4, %r3;
	mad.lo.s32 	%r1350, %r1349, %r4, %r1339;
	mad.lo.s32 	%r1351, %r1350, %r1349, %r4;
	mad.lo.s32 	%r1352, %r1342, %r4, %r3;
	mad.lo.s32 	%r1353, %r1352, %r4, %r1342;
	mad.lo.s32 	%r1354, %r1353, %r1352, %r4;
	mad.lo.s32 	%r1355, %r1345, %r4, %r3;
	mad.lo.s32 	%r1356, %r1355, %r4, %r1345;
	mad.lo.s32 	%r1357, %r1356, %r1355, %r4;
	mad.lo.s32 	%r1358, %r1348, %r4, %r3;
	mad.lo.s32 	%r1359, %r1358, %r4, %r1348;
	mad.lo.s32 	%r1360, %r1359, %r1358, %r4;
	mad.lo.s32 	%r1361, %r1351, %r4, %r3;
	mad.lo.s32 	%r1362, %r1361, %r4, %r1351;
	mad.lo.s32 	%r1363, %r1362, %r1361, %r4;
	mad.lo.s32 	%r1364, %r1354, %r4, %r3;
	mad.lo.s32 	%r1365, %r1364, %r4, %r1354;
	mad.lo.s32 	%r1366, %r1365, %r1364, %r4;
	mad.lo.s32 	%r1367, %r1357, %r4, %r3;
	mad.lo.s32 	%r1368, %r1367, %r4, %r1357;
	mad.lo.s32 	%r1369, %r1368, %r1367, %r4;
	mad.lo.s32 	%r1370, %r1360, %r4, %r3;
	mad.lo.s32 	%r1371, %r1370, %r4, %r1360;
	mad.lo.s32 	%r1372, %r1371, %r1370, %r4;
	mad.lo.s32 	%r1373, %r1363, %r4, %r3;
	mad.lo.s32 	%r1374, %r1373, %r4, %r1363;
	mad.lo.s32 	%r1375, %r1374, %r1373, %r4;
	mad.lo.s32 	%r1376, %r1366, %r4, %r3;
	mad.lo.s32 	%r1377, %r1376, %r4, %r1366;
	mad.lo.s32 	%r1378, %r1377, %r1376, %r4;
	mad.lo.s32 	%r1379, %r1369, %r4, %r3;
	mad.lo.s32 	%r1380, %r1379, %r4, %r1369;
	mad.lo.s32 	%r1381, %r1380, %r1379, %r4;
	mad.lo.s32 	%r1382, %r1372, %r4, %r3;
	mad.lo.s32 	%r1383, %r1382, %r4, %r1372;
	mad.lo.s32 	%r1384, %r1383, %r1382, %r4;
	mad.lo.s32 	%r1385, %r1375, %r4, %r3;
	mad.lo.s32 	%r1386, %r1385, %r4, %r1375;
	mad.lo.s32 	%r1387, %r1386, %r1385, %r4;
	mad.lo.s32 	%r1388, %r1378, %r4, %r3;
	mad.lo.s32 	%r1389, %r1388, %r4, %r1378;
	mad.lo.s32 	%r1390, %r1389, %r1388, %r4;
	mad.lo.s32 	%r1391, %r1381, %r4, %r3;
	mad.lo.s32 	%r1392, %r1391, %r4, %r1381;
	mad.lo.s32 	%r1393, %r1392, %r1391, %r4;
	mad.lo.s32 	%r1394, %r1384, %r4, %r3;
	mad.lo.s32 	%r1395, %r1394, %r4, %r1384;
	mad.lo.s32 	%r1396, %r1395, %r1394, %r4;
	mad.lo.s32 	%r1397, %r1387, %r4, %r3;
	mad.lo.s32 	%r1398, %r1397, %r4, %r1387;
	mad.lo.s32 	%r1399, %r1398, %r1397, %r4;
	mad.lo.s32 	%r1400, %r1390, %r4, %r3;
	mad.lo.s32 	%r1401, %r1400, %r4, %r1390;
	mad.lo.s32 	%r1402, %r1401, %r1400, %r4;
	mad.lo.s32 	%r1403, %r1393, %r4, %r3;
	mad.lo.s32 	%r1404, %r1403, %r4, %r1393;
	mad.lo.s32 	%r1405, %r1404, %r1403, %r4;
	mad.lo.s32 	%r1406, %r1396, %r4, %r3;
	mad.lo.s32 	%r1407, %r1406, %r4, %r1396;
	mad.lo.s32 	%r1408, %r1407, %r1406, %r4;
	mad.lo.s32 	%r1409, %r1399, %r4, %r3;
	mad.lo.s32 	%r1410, %r1409, %r4, %r1399;
	mad.lo.s32 	%r1411, %r1410, %r1409, %r4;
	mad.lo.s32 	%r1412, %r1402, %r4, %r3;
	mad.lo.s32 	%r1413, %r1412, %r4, %r1402;
	mad.lo.s32 	%r1414, %r1413, %r1412, %r4;
	mad.lo.s32 	%r1415, %r1405, %r4, %r3;
	mad.lo.s32 	%r1416, %r1415, %r4, %r1405;
	mad.lo.s32 	%r1417, %r1416, %r1415, %r4;
	mad.lo.s32 	%r1418, %r1408, %r4, %r3;
	mad.lo.s32 	%r1419, %r1418, %r4, %r1408;
	mad.lo.s32 	%r1420, %r1419, %r1418, %r4;
	mad.lo.s32 	%r1421, %r1411, %r4, %r3;
	mad.lo.s32 	%r1422, %r1421, %r4, %r1411;
	mad.lo.s32 	%r1423, %r1422, %r1421, %r4;
	mad.lo.s32 	%r1424, %r1414, %r4, %r3;
	mad.lo.s32 	%r1425, %r1424, %r4, %r1414;
	mad.lo.s32 	%r1426, %r1425, %r1424, %r4;
	mad.lo.s32 	%r1427, %r1417, %r4, %r3;
	mad.lo.s32 	%r1428, %r1427, %r4, %r1417;
	mad.lo.s32 	%r1429, %r1428, %r1427, %r4;
	mad.lo.s32 	%r1430, %r1420, %r4, %r3;
	mad.lo.s32 	%r1431, %r1430, %r4, %r1420;
	mad.lo.s32 	%r1432, %r1431, %r1430, %r4;
	mad.lo.s32 	%r1433, %r1423, %r4, %r3;
	mad.lo.s32 	%r1434, %r1433, %r4, %r1423;
	mad.lo.s32 	%r1435, %r1434, %r1433, %r4;
	mad.lo.s32 	%r1436, %r1426, %r4, %r3;
	mad.lo.s32 	%r1437, %r1436, %r4, %r1426;
	mad.lo.s32 	%r1438, %r1437, %r1436, %r4;
	mad.lo.s32 	%r1439, %r1429, %r4, %r3;
	mad.lo.s32 	%r1440, %r1439, %r4, %r1429;
	mad.lo.s32 	%r1441, %r1440, %r1439, %r4;
	mad.lo.s32 	%r1442, %r1432, %r4, %r3;
	mad.lo.s32 	%r1443, %r1442, %r4, %r1432;
	mad.lo.s32 	%r1444, %r1443, %r1442, %r4;
	mad.lo.s32 	%r1445, %r1435, %r4, %r3;
	mad.lo.s32 	%r1446, %r1445, %r4, %r1435;
	mad.lo.s32 	%r1447, %r1446, %r1445, %r4;
	mad.lo.s32 	%r1448, %r1438, %r4, %r3;
	mad.lo.s32 	%r1449, %r1448, %r4, %r1438;
	mad.lo.s32 	%r1450, %r1449, %r1448, %r4;
	mad.lo.s32 	%r1451, %r1441, %r4, %r3;
	mad.lo.s32 	%r1452, %r1451, %r4, %r1441;
	mad.lo.s32 	%r1453, %r1452, %r1451, %r4;
	mad.lo.s32 	%r1454, %r1444, %r4, %r3;
	mad.lo.s32 	%r1455, %r1454, %r4, %r1444;
	mad.lo.s32 	%r1456, %r1455, %r1454, %r4;
	mad.lo.s32 	%r1457, %r1447, %r4, %r3;
	mad.lo.s32 	%r1458, %r1457, %r4, %r1447;
	mad.lo.s32 	%r1459, %r1458, %r1457, %r4;
	mad.lo.s32 	%r1460, %r1450, %r4, %r3;
	mad.lo.s32 	%r1461, %r1460, %r4, %r1450;
	mad.lo.s32 	%r1462, %r1461, %r1460, %r4;
	mad.lo.s32 	%r1463, %r1453, %r4, %r3;
	mad.lo.s32 	%r1464, %r1463, %r4, %r1453;
	mad.lo.s32 	%r1465, %r1464, %r1463, %r4;
	mad.lo.s32 	%r1466, %r1456, %r4, %r3;
	mad.lo.s32 	%r1467, %r1466, %r4, %r1456;
	mad.lo.s32 	%r1468, %r1467, %r1466, %r4;
	mad.lo.s32 	%r1469, %r1459, %r4, %r3;
	mad.lo.s32 	%r1470, %r1469, %r4, %r1459;
	mad.lo.s32 	%r1471, %r1470, %r1469, %r4;
	mad.lo.s32 	%r1472, %r1462, %r4, %r3;
	mad.lo.s32 	%r1473, %r1472, %r4, %r1462;
	mad.lo.s32 	%r1474, %r1473, %r1472, %r4;
	mad.lo.s32 	%r1475, %r1465, %r4, %r3;
	mad.lo.s32 	%r1476, %r1475, %r4, %r1465;
	mad.lo.s32 	%r1477, %r1476, %r1475, %r4;
	mad.lo.s32 	%r1478, %r1468, %r4, %r3;
	mad.lo.s32 	%r1479, %r1478, %r4, %r1468;
	mad.lo.s32 	%r1480, %r1479, %r1478, %r4;
	mad.lo.s32 	%r1481, %r1471, %r4, %r3;
	mad.lo.s32 	%r1482, %r1481, %r4, %r1471;
	mad.lo.s32 	%r1483, %r1482, %r1481, %r4;
	mad.lo.s32 	%r1484, %r1474, %r4, %r3;
	mad.lo.s32 	%r1485, %r1484, %r4, %r1474;
	mad.lo.s32 	%r1486, %r1485, %r1484, %r4;
	mad.lo.s32 	%r1487, %r1477, %r4, %r3;
	mad.lo.s32 	%r1488, %r1487, %r4, %r1477;
	mad.lo.s32 	%r1489, %r1488, %r1487, %r4;
	mad.lo.s32 	%r1490, %r1480, %r4, %r3;
	mad.lo.s32 	%r1491, %r1490, %r4, %r1480;
	mad.lo.s32 	%r1492, %r1491, %r1490, %r4;
	mad.lo.s32 	%r1493, %r1483, %r4, %r3;
	mad.lo.s32 	%r1494, %r1493, %r4, %r1483;
	mad.lo.s32 	%r1495, %r1494, %r1493, %r4;
	mad.lo.s32 	%r1496, %r1486, %r4, %r3;
	mad.lo.s32 	%r1497, %r1496, %r4, %r1486;
	mad.lo.s32 	%r1498, %r1497, %r1496, %r4;
	mad.lo.s32 	%r1499, %r1489, %r4, %r3;
	mad.lo.s32 	%r1500, %r1499, %r4, %r1489;
	mad.lo.s32 	%r1501, %r1500, %r1499, %r4;
	mad.lo.s32 	%r1502, %r1492, %r4, %r3;
	mad.lo.s32 	%r1503, %r1502, %r4, %r1492;
	mad.lo.s32 	%r1504, %r1503, %r1502, %r4;
	mad.lo.s32 	%r1505, %r1495, %r4, %r3;
	mad.lo.s32 	%r1506, %r1505, %r4, %r1495;
	mad.lo.s32 	%r1507, %r1506, %r1505, %r4;
	mad.lo.s32 	%r1508, %r1498, %r4, %r3;
	mad.lo.s32 	%r1509, %r1508, %r4, %r1498;
	mad.lo.s32 	%r1510, %r1509, %r1508, %r4;
	mad.lo.s32 	%r1511, %r1501, %r4, %r3;
	mad.lo.s32 	%r1512, %r1511, %r4, %r1501;
	mad.lo.s32 	%r1513, %r1512, %r1511, %r4;
	mad.lo.s32 	%r1514, %r1504, %r4, %r3;
	mad.lo.s32 	%r1515, %r1514, %r4, %r1504;
	mad.lo.s32 	%r1516, %r1515, %r1514, %r4;
	mad.lo.s32 	%r1517, %r1507, %r4, %r3;
	mad.lo.s32 	%r1518, %r1517, %r4, %r1507;
	mad.lo.s32 	%r1519, %r1518, %r1517, %r4;
	mad.lo.s32 	%r1520, %r1510, %r4, %r3;
	mad.lo.s32 	%r1521, %r1520, %r4, %r1510;
	mad.lo.s32 	%r1522, %r1521, %r1520, %r4;
	mad.lo.s32 	%r1523, %r1513, %r4, %r3;
	mad.lo.s32 	%r1524, %r1523, %r4, %r1513;
	mad.lo.s32 	%r1525, %r1524, %r1523, %r4;
	mad.lo.s32 	%r1526, %r1516, %r4, %r3;
	mad.lo.s32 	%r1527, %r1526, %r4, %r1516;
	mad.lo.s32 	%r1528, %r1527, %r1526, %r4;
	mad.lo.s32 	%r1529, %r1519, %r4, %r3;
	mad.lo.s32 	%r1530, %r1529, %r4, %r1519;
	mad.lo.s32 	%r1531, %r1530, %r1529, %r4;
	mad.lo.s32 	%r1532, %r1522, %r4, %r3;
	mad.lo.s32 	%r1533, %r1532, %r4, %r1522;
	mad.lo.s32 	%r1534, %r1533, %r1532, %r4;
	mad.lo.s32 	%r1535, %r1525, %r4, %r3;
	mad.lo.s32 	%r1536, %r1535, %r4, %r1525;
	mad.lo.s32 	%r1537, %r1536, %r1535, %r4;
	mad.lo.s32 	%r1538, %r1528, %r4, %r3;
	mad.lo.s32 	%r1539, %r1538, %r4, %r1528;
	mad.lo.s32 	%r1540, %r1539, %r1538, %r4;
	mad.lo.s32 	%r1541, %r1531, %r4, %r3;
	mad.lo.s32 	%r1542, %r1541, %r4, %r1531;
	mad.lo.s32 	%r1543, %r1542, %r1541, %r4;
	mad.lo.s32 	%r1544, %r1534, %r4, %r3;
	mad.lo.s32 	%r1545, %r1544, %r4, %r1534;
	mad.lo.s32 	%r1546, %r1545, %r1544, %r4;
	mad.lo.s32 	%r1547, %r1537, %r4, %r3;
	mad.lo.s32 	%r1548, %r1547, %r4, %r1537;
	mad.lo.s32 	%r1549, %r1548, %r1547, %r4;
	mad.lo.s32 	%r1550, %r1540, %r4, %r3;
	mad.lo.s32 	%r1551, %r1550, %r4, %r1540;
	mad.lo.s32 	%r1552, %r1551, %r1550, %r4;
	mad.lo.s32 	%r1553, %r1543, %r4, %r3;
	mad.lo.s32 	%r1554, %r1553, %r4, %r1543;
	mad.lo.s32 	%r1555, %r1554, %r1553, %r4;
	mad.lo.s32 	%r1556, %r1546, %r4, %r3;
	mad.lo.s32 	%r1557, %r1556, %r4, %r1546;
	mad.lo.s32 	%r1572, %r1557, %r1556, %r4;
	mad.lo.s32 	%r1558, %r1549, %r4, %r3;
	mad.lo.s32 	%r1559, %r1558, %r4, %r1549;
	mad.lo.s32 	%r1571, %r1559, %r1558, %r4;
	mad.lo.s32 	%r1560, %r1552, %r4, %r3;
	mad.lo.s32 	%r1561, %r1560, %r4, %r1552;
	mad.lo.s32 	%r1570, %r1561, %r1560, %r4;
	mad.lo.s32 	%r1562, %r1555, %r4, %r3;
	mad.lo.s32 	%r1563, %r1562, %r4, %r1555;
	mad.lo.s32 	%r1569, %r1563, %r1562, %r4;
	add.s32 	%r1568, %r1568, 1;
	setp.ne.s32 	%p2, %r1568, 16;
	@%p2 bra 	$L__BB0_3;
	mul.lo.s32 	%r1564, %r1571, %r1572;
	mul.lo.s32 	%r1565, %r1564, %r1570;
	mul.lo.s32 	%r1566, %r1565, %r1569;
	add.s64 	%rd8, %rd2, %rd5;
	st.global.u32 	[%rd8], %r1566;
	add.s32 	%r1567, %r1567, %r7;
	setp.lt.s32 	%p3, %r1567, %r24;
	@%p3 bra 	$L__BB0_2;
$L__BB0_5:
	ret;

}
	// .globl	_Z6kernelIfEvPKT_PS0_S0_S0_i
.visible .entry _Z6kernelIfEvPKT_PS0_S0_S0_i(
	.param .u64 .ptr .align 1 _Z6kernelIfEvPKT_PS0_S0_S0_i_param_0,
	.param .u64 .ptr .align 1 _Z6kernelIfEvPKT_PS0_S0_S0_i_param_1,
	.param .f32 _Z6kernelIfEvPKT_PS0_S0_S0_i_param_2,
	.param .f32 _Z6kernelIfEvPKT_PS0_S0_S0_i_param_3,
	.param .u32 _Z6kernelIfEvPKT_PS0_S0_S0_i_param_4
)
{
	.reg .pred 	%p<4>;
	.reg .b32 	%r<15>;
	.reg .b32 	%f<1563>;
	.reg .b64 	%rd<9>;

	ld.param.u64 	%rd3, [_Z6kernelIfEvPKT_PS0_S0_S0_i_param_0];
	ld.param.u64 	%rd4, [_Z6kernelIfEvPKT_PS0_S0_S0_i_param_1];
	ld.param.f32 	%f17, [_Z6kernelIfEvPKT_PS0_S0_S0_i_param_2];
	ld.param.f32 	%f18, [_Z6kernelIfEvPKT_PS0_S0_S0_i_param_3];
	ld.param.u32 	%r8, [_Z6kernelIfEvPKT_PS0_S0_S0_i_param_4];
	mov.u32 	%r1, %ntid.x;
	mov.u32 	%r9, %ctaid.x;
	mov.u32 	%r10, %tid.x;
	mad.lo.s32 	%r13, %r1, %r9, %r10;
	sin.approx.f32 	%f19, %f17;
	mul.f32 	%f1, %f17, %f19;
	cos.approx.f32 	%f20, %f18;
	mul.f32 	%f2, %f18, %f20;
	setp.ge.s32 	%p1, %r13, %r8;
	@%p1 bra 	$L__BB1_5;
	sin.approx.f32 	%f21, %f18;
	mul.f32 	%f3, %f18, %f21;
	cos.approx.f32 	%f22, %f17;
	mul.f32 	%f4, %f17, %f22;
	mov.u32 	%r11, %nctaid.x;
	mul.lo.s32 	%r3, %r11, %r1;
	cvta.to.global.u64 	%rd1, %rd3;
	cvta.to.global.u64 	%rd2, %rd4;
$L__BB1_2:
	mul.wide.s32 	%rd5, %r13, 4;
	add.s64 	%rd6, %rd1, %rd5;
	ld.global.nc.f32 	%f23, [%rd6];
	fma.rn.f32 	%f1562, %f1, %f23, %f2;
	fma.rn.f32 	%f1561, %f2, %f23, %f1;
	fma.rn.f32 	%f1560, %f3, %f23, %f4;
	fma.rn.f32 	%f1559, %f4, %f23, %f3;
	mov.b32 	%r14, 0;
$L__BB1_3:
	fma.rn.f32 	%f24, %f2, %f1562, %f1;
	fma.rn.f32 	%f25, %f2, %f24, %f1562;
	fma.rn.f32 	%f26, %f24, %f25, %f2;
	fma.rn.f32 	%f27, %f2, %f1561, %f1;
	fma.rn.f32 	%f28, %f2, %f27, %f1561;
	fma.rn.f32 	%f29, %f27, %f28, %f2;
	fma.rn.f32 	%f30, %f2, %f1560, %f1;
	fma.rn.f32 	%f31, %f2, %f30, %f1560;
	fma.rn.f32 	%f32, %f30, %f31, %f2;
	fma.rn.f32 	%f33, %f2, %f1559, %f1;
	fma.rn.f32 	%f34, %f2, %f33, %f1559;
	fma.rn.f32 	%f35, %f33, %f34, %f2;
	fma.rn.f32 	%f36, %f2, %f26, %f1;
	fma.rn.f32 	%f37, %f2, %f36, %f26;
	fma.rn.f32 	%f38, %f36, %f37, %f2;
	fma.rn.f32 	%f39, %f2, %f29, %f1;
	fma.rn.f32 	%f40, %f2, %f39, %f29;
	fma.rn.f32 	%f41, %f39, %f40, %f2;
	fma.rn.f32 	%f42, %f2, %f32, %f1;
	fma.rn.f32 	%f43, %f2, %f42, %f32;
	fma.rn.f32 	%f44, %f42, %f43, %f2;
	fma.rn.f32 	%f45, %f2, %f35, %f1;
	fma.rn.f32 	%f46, %f2, %f45, %f35;
	fma.rn.f32 	%f47, %f45, %f46, %f2;
	fma.rn.f32 	%f48, %f2, %f38, %f1;
	fma.rn.f32 	%f49, %f2, %f48, %f38;
	fma.rn.f32 	%f50, %f48, %f49, %f2;
	fma.rn.f32 	%f51, %f2, %f41, %f1;
	fma.rn.f32 	%f52, %f2, %f51, %f41;
	fma.rn.f32 	%f53, %f51, %f52, %f2;
	fma.rn.f32 	%f54, %f2, %f44, %f1;
	fma.rn.f32 	%f55, %f2, %f54, %f44;
	fma.rn.f32 	%f56, %f54, %f55, %f2;
	fma.rn.f32 	%f57, %f2, %f47, %f1;
	fma.rn.f32 	%f58, %f2, %f57, %f47;
	fma.rn.f32 	%f59, %f57, %f58, %f2;
	fma.rn.f32 	%f60, %f2, %f50, %f1;
	fma.rn.f32 	%f61, %f2, %f60, %f50;
	fma.rn.f32 	%f62, %f60, %f61, %f2;
	fma.rn.f32 	%f63, %f2, %f53, %f1;
	fma.rn.f32 	%f64, %f2, %f63, %f53;
	fma.rn.f32 	%f65, %f63, %f64, %f2;
	fma.rn.f32 	%f66, %f2, %f56, %f1;
	fma.rn.f32 	%f67, %f2, %f66, %f56;
	fma.rn.f32 	%f68, %f66, %f67, %f2;
	fma.rn.f32 	%f69, %f2, %f59, %f1;
	fma.rn.f32 	%f70, %f2, %f69, %f59;
	fma.rn.f32 	%f71, %f69, %f70, %f2;
	fma.rn.f32 	%f72, %f2, %f62, %f1;
	fma.rn.f32 	%f73, %f2, %f72, %f62;
	fma.rn.f32 	%f74, %f72, %f73, %f2;
	fma.rn.f32 	%f75, %f2, %f65, %f1;
	fma.rn.f32 	%f76, %f2, %f75, %f65;
	fma.rn.f32 	%f77, %f75, %f76, %f2;
	fma.rn.f32 	%f78, %f2, %f68, %f1;
	fma.rn.f32 	%f79, %f2, %f78, %f68;
	fma.rn.f32 	%f80, %f78, %f79, %f2;
	fma.rn.f32 	%f81, %f2, %f71, %f1;
	fma.rn.f32 	%f82, %f2, %f81, %f71;
	fma.rn.f32 	%f83, %f81, %f82, %f2;
	fma.rn.f32 	%f84, %f2, %f74, %f1;
	fma.rn.f32 	%f85, %f2, %f84, %f74;
	fma.rn.f32 	%f86, %f84, %f85, %f2;
	fma.rn.f32 	%f87, %f2, %f77, %f1;
	fma.rn.f32 	%f88, %f2, %f87, %f77;
	fma.rn.f32 	%f89, %f87, %f88, %f2;
	fma.rn.f32 	%f90, %f2, %f80, %f1;
	fma.rn.f32 	%f91, %f2, %f90, %f80;
	fma.rn.f32 	%f92, %f90, %f91, %f2;
	fma.rn.f32 	%f93, %f2, %f83, %f1;
	fma.rn.f32 	%f94, %f2, %f93, %f83;
	fma.rn.f32 	%f95, %f93, %f94, %f2;
	fma.rn.f32 	%f96, %f2, %f86, %f1;
	fma.rn.f32 	%f97, %f2, %f96, %f86;
	fma.rn.f32 	%f98, %f96, %f97, %f2;
	fma.rn.f32 	%f99, %f2, %f89, %f1;
	fma.rn.f32 	%f100, %f2, %f99, %f89;
	fma.rn.f32 	%f101, %f99, %f100, %f2;
	fma.rn.f32 	%f102, %f2, %f92, %f1;
	fma.rn.f32 	%f103, %f2, %f102, %f92;
	fma.rn.f32 	%f104, %f102, %f103, %f2;
	fma.rn.f32 	%f105, %f2, %f95, %f1;
	fma.rn.f32 	%f106, %f2, %f105, %f95;
	fma.rn.f32 	%f107, %f105, %f106, %f2;
	fma.rn.f32 	%f108, %f2, %f98, %f1;
	fma.rn.f32 	%f109, %f2, %f108, %f98;
	fma.rn.f32 	%f110, %f108, %f109, %f2;
	fma.rn.f32 	%f111, %f2, %f101, %f1;
	fma.rn.f32 	%f112, %f2, %f111, %f101;
	fma.rn.f32 	%f113, %f111, %f112, %f2;
	fma.rn.f32 	%f114, %f2, %f104, %f1;
	fma.rn.f32 	%f115, %f2, %f114, %f104;
	fma.rn.f32 	%f116, %f114, %f115, %f2;
	fma.rn.f32 	%f117, %f2, %f107, %f1;
	fma.rn.f32 	%f118, %f2, %f117, %f107;
	fma.rn.f32 	%f119, %f117, %f118, %f2;
	fma.rn.f32 	%f120, %f2, %f110, %f1;
	fma.rn.f32 	%f121, %f2, %f120, %f110;
	fma.rn.f32 	%f122, %f120, %f121, %f2;
	fma.rn.f32 	%f123, %f2, %f113, %f1;
	fma.rn.f32 	%f124, %f2, %f123, %f113;
	fma.rn.f32 	%f125, %f123, %f124, %f2;
	fma.rn.f32 	%f126, %f2, %f116, %f1;
	fma.rn.f32 	%f127, %f2, %f126, %f116;
	fma.rn.f32 	%f128, %f126, %f127, %f2;
	fma.rn.f32 	%f129, %f2, %f119, %f1;
	fma.rn.f32 	%f130, %f2, %f129, %f119;
	fma.rn.f32 	%f131, %f129, %f130, %f2;
	fma.rn.f32 	%f132, %f2, %f122, %f1;
	fma.rn.f32 	%f133, %f2, %f132, %f122;
	fma.rn.f32 	%f134, %f132, %f133, %f2;
	fma.rn.f32 	%f135, %f2, %f125, %f1;
	fma.rn.f32 	%f136, %f2, %f135, %f125;
	fma.rn.f32 	%f137, %f135, %f136, %f2;
	fma.rn.f32 	%f138, %f2, %f128, %f1;
	fma.rn.f32 	%f139, %f2, %f138, %f128;
	fma.rn.f32 	%f140, %f138, %f139, %f2;
	fma.rn.f32 	%f141, %f2, %f131, %f1;
	fma.rn.f32 	%f142, %f2, %f141, %f131;
	fma.rn.f32 	%f143, %f141, %f142, %f2;
	fma.rn.f32 	%f144, %f2, %f134, %f1;
	fma.rn.f32 	%f145, %f2, %f144, %f134;
	fma.rn.f32 	%f146, %f144, %f145, %f2;
	fma.rn.f32 	%f147, %f2, %f137, %f1;
	fma.rn.f32 	%f148, %f2, %f147, %f137;
	fma.rn.f32 	%f149, %f147, %f148, %f2;
	fma.rn.f32 	%f150, %f2, %f140, %f1;
	fma.rn.f32 	%f151, %f2, %f150, %f140;
	fma.rn.f32 	%f152, %f150, %f151, %f2;
	fma.rn.f32 	%f153, %f2, %f143, %f1;
	fma.rn.f32 	%f154, %f2, %f153, %f143;
	fma.rn.f32 	%f155, %f153, %f154, %f2;
	fma.rn.f32 	%f156, %f2, %f146, %f1;
	fma.rn.f32 	%f157, %f2, %f156, %f146;
	fma.rn.f32 	%f158, %f156, %f157, %f2;
	fma.rn.f32 	%f159, %f2, %f149, %f1;
	fma.rn.f32 	%f160, %f2, %f159, %f149;
	fma.rn.f32 	%f161, %f159, %f160, %f2;
	fma.rn.f32 	%f162, %f2, %f152, %f1;
	fma.rn.f32 	%f163, %f2, %f162, %f152;
	fma.rn.f32 	%f164, %f162, %f163, %f2;
	fma.rn.f32 	%f165, %f2, %f155, %f1;
	fma.rn.f32 	%f166, %f2, %f165, %f155;
	fma.rn.f32 	%f167, %f165, %f166, %f2;
	fma.rn.f32 	%f168, %f2, %f158, %f1;
	fma.rn.f32 	%f169, %f2, %f168, %f158;
	fma.rn.f32 	%f170, %f168, %f169, %f2;
	fma.rn.f32 	%f171, %f2, %f161, %f1;
	fma.rn.f32 	%f172, %f2, %f171, %f161;
	fma.rn.f32 	%f173, %f171, %f172, %f2;
	fma.rn.f32 	%f174, %f2, %f164, %f1;
	fma.rn.f32 	%f175, %f2, %f174, %f164;
	fma.rn.f32 	%f176, %f174, %f175, %f2;
	fma.rn.f32 	%f177, %f2, %f167, %f1;
	fma.rn.f32 	%f178, %f2, %f177, %f167;
	fma.rn.f32 	%f179, %f177, %f178, %f2;
	fma.rn.f32 	%f180, %f2, %f170, %f1;
	fma.rn.f32 	%f181, %f2, %f180, %f170;
	fma.rn.f32 	%f182, %f180, %f181, %f2;
	fma.rn.f32 	%f183, %f2, %f173, %f1;
	fma.rn.f32 	%f184, %f2, %f183, %f173;
	fma.rn.f32 	%f185, %f183, %f184, %f2;
	fma.rn.f32 	%f186, %f2, %f176, %f1;
	fma.rn.f32 	%f187, %f2, %f186, %f176;
	fma.rn.f32 	%f188, %f186, %f187, %f2;
	fma.rn.f32 	%f189, %f2, %f179, %f1;
	fma.rn.f32 	%f190, %f2, %f189, %f179;
	fma.rn.f32 	%f191, %f189, %f190, %f2;
	fma.rn.f32 	%f192, %f2, %f182, %f1;
	fma.rn.f32 	%f193, %f2, %f192, %f182;
	fma.rn.f32 	%f194, %f192, %f193, %f2;
	fma.rn.f32 	%f195, %f2, %f185, %f1;
	fma.rn.f32 	%f196, %f2, %f195, %f185;
	fma.rn.f32 	%f197, %f195, %f196, %f2;
	fma.rn.f32 	%f198, %f2, %f188, %f1;
	fma.rn.f32 	%f199, %f2, %f198, %f188;
	fma.rn.f32 	%f200, %f198, %f199, %f2;
	fma.rn.f32 	%f201, %f2, %f191, %f1;
	fma.rn.f32 	%f202, %f2, %f201, %f191;
	fma.rn.f32 	%f203, %f201, %f202, %f2;
	fma.rn.f32 	%f204, %f2, %f194, %f1;
	fma.rn.f32 	%f205, %f2, %f204, %f194;
	fma.rn.f32 	%f206, %f204, %f205, %f2;
	fma.rn.f32 	%f207, %f2, %f197, %f1;
	fma.rn.f32 	%f208, %f2, %f207, %f197;
	fma.rn.f32 	%f209, %f207, %f208, %f2;
	fma.rn.f32 	%f210, %f2, %f200, %f1;
	fma.rn.f32 	%f211, %f2, %f210, %f200;
	fma.rn.f32 	%f212, %f210, %f211, %f2;
	fma.rn.f32 	%f213, %f2, %f203, %f1;
	fma.rn.f32 	%f214, %f2, %f213, %f203;
	fma.rn.f32 	%f215, %f213, %f214, %f2;
	fma.rn.f32 	%f216, %f2, %f206, %f1;
	fma.rn.f32 	%f217, %f2, %f216, %f206;
	fma.rn.f32 	%f218, %f216, %f217, %f2;
	fma.rn.f32 	%f219, %f2, %f209, %f1;
	fma.rn.f32 	%f220, %f2, %f219, %f209;
	fma.rn.f32 	%f221, %f219, %f220, %f2;
	fma.rn.f32 	%f222, %f2, %f212, %f1;
	fma.rn.f32 	%f223, %f2, %f222, %f212;
	fma.rn.f32 	%f224, %f222, %f223, %f2;
	fma.rn.f32 	%f225, %f2, %f215, %f1;
	fma.rn.f32 	%f226, %f2, %f225, %f215;
	fma.rn.f32 	%f227, %f225, %f226, %f2;
	fma.rn.f32 	%f228, %f2, %f218, %f1;
	fma.rn.f32 	%f229, %f2, %f228, %f218;
	fma.rn.f32 	%f230, %f228, %f229, %f2;
	fma.rn.f32 	%f231, %f2, %f221, %f1;
	fma.rn.f32 	%f232, %f2, %f231, %f221;
	fma.rn.f32 	%f233, %f231, %f232, %f2;
	fma.rn.f32 	%f234, %f2, %f224, %f1;
	fma.rn.f32 	%f235, %f2, %f234, %f224;
	fma.rn.f32 	%f236, %f234, %f235, %f2;
	fma.rn.f32 	%f237, %f2, %f227, %f1;
	fma.rn.f32 	%f238, %f2, %f237, %f227;
	fma.rn.f32 	%f239, %f237, %f238, %f2;
	fma.rn.f32 	%f240, %f2, %f230, %f1;
	fma.rn.f32 	%f241, %f2, %f240, %f230;
	fma.rn.f32 	%f242, %f240, %f241, %f2;
	fma.rn.f32 	%f243, %f2, %f233, %f1;
	fma.rn.f32 	%f244, %f2, %f243, %f233;
	fma.rn.f32 	%f245, %f243, %f244, %f2;
	fma.rn.f32 	%f246, %f2, %f236, %f1;
	fma.rn.f32 	%f247, %f2, %f246, %f236;
	fma.rn.f32 	%f248, %f246, %f247, %f2;
	fma.rn.f32 	%f249, %f2, %f239, %f1;
	fma.rn.f32 	%f250, %f2, %f249, %f239;
	fma.rn.f32 	%f251, %f249, %f250, %f2;
	fma.rn.f32 	%f252, %f2, %f242, %f1;
	fma.rn.f32 	%f253, %f2, %f252, %f242;
	fma.rn.f32 	%f254, %f252, %f253, %f2;
	fma.rn.f32 	%f255, %f2, %f245, %f1;
	fma.rn.f32 	%f256, %f2, %f255, %f245;
	fma.rn.f32 	%f257, %f255, %f256, %f2;
	fma.rn.f32 	%f258, %f2, %f248, %f1;
	fma.rn.f32 	%f259, %f2, %f258, %f248;
	fma.rn.f32 	%f260, %f258, %f259, %f2;
	fma.rn.f32 	%f261, %f2, %f251, %f1;
	fma.rn.f32 	%f262, %f2, %f261, %f251;
	fma.rn.f32 	%f263, %f261, %f262, %f2;
	fma.rn.f32 	%f264, %f2, %f254, %f1;
	fma.rn.f32 	%f265, %f2, %f264, %f254;
	fma.rn.f32 	%f266, %f264, %f265, %f2;
	fma.rn.f32 	%f267, %f2, %f257, %f1;
	fma.rn.f32 	%f268, %f2, %f267, %f257;
	fma.rn.f32 	%f269, %f267, %f268, %f2;
	fma.rn.f32 	%f270, %f2, %f260, %f1;
	fma.rn.f32 	%f271, %f2, %f270, %f260;
	fma.rn.f32 	%f272, %f270, %f271, %f2;
	fma.rn.f32 	%f273, %f2, %f263, %f1;
	fma.rn.f32 	%f274, %f2, %f273, %f263;
	fma.rn.f32 	%f275, %f273, %f274, %f2;
	fma.rn.f32 	%f276, %f2, %f266, %f1;
	fma.rn.f32 	%f277, %f2, %f276, %f266;
	fma.rn.f32 	%f278, %f276, %f277, %f2;
	fma.rn.f32 	%f279, %f2, %f269, %f1;
	fma.rn.f32 	%f280, %f2, %f279, %f269;
	fma.rn.f32 	%f281, %f279, %f280, %f2;
	fma.rn.f32 	%f282, %f2, %f272, %f1;
	fma.rn.f32 	%f283, %f2, %f282, %f272;
	fma.rn.f32 	%f284, %f282, %f283, %f2;
	fma.rn.f32 	%f285, %f2, %f275, %f1;
	fma.rn.f32 	%f286, %f2, %f285, %f275;
	fma.rn.f32 	%f287, %f285, %f286, %f2;
	fma.rn.f32 	%f288, %f2, %f278, %f1;
	fma.rn.f32 	%f289, %f2, %f288, %f278;
	fma.rn.f32 	%f290, %f288, %f289, %f2;
	fma.rn.f32 	%f291, %f2, %f281, %f1;
	fma.rn.f32 	%f292, %f2, %f291, %f281;
	fma.rn.f32 	%f293, %f291, %f292, %f2;
	fma.rn.f32 	%f294, %f2, %f284, %f1;
	fma.rn.f32 	%f295, %f2, %f294, %f284;
	fma.rn.f32 	%f296, %f294, %f295, %f2;
	fma.rn.f32 	%f297, %f2, %f287, %f1;
	fma.rn.f32 	%f298, %f2, %f297, %f287;
	fma.rn.f32 	%f299, %f297, %f298, %f2;
	fma.rn.f32 	%f300, %f2, %f290, %f1;
	fma.rn.f32 	%f301, %f2, %f300, %f290;
	fma.rn.f32 	%f302, %f300, %f301, %f2;
	fma.rn.f32 	%f303, %f2, %f293, %f1;
	fma.rn.f32 	%f304, %f2, %f303, %f293;
	fma.rn.f32 	%f305, %f303, %f304, %f2;
	fma.rn.f32 	%f306, %f2, %f296, %f1;
	fma.rn.f32 	%f307, %f2, %f306, %f296;
	fma.rn.f32 	%f308, %f306, %f307, %f2;
	fma.rn.f32 	%f309, %f2, %f299, %f1;
	fma.rn.f32 	%f310, %f2, %f309, %f299;
	fma.rn.f32 	%f311, %f309, %f310, %f2;
	fma.rn.f32 	%f312, %f2, %f302, %f1;
	fma.rn.f32 	%f313, %f2, %f312, %f302;
	fma.rn.f32 	%f314, %f312, %f313, %f2;
	fma.rn.f32 	%f315, %f2, %f305, %f1;
	fma.rn.f32 	%f316, %f2, %f315, %f305;
	fma.rn.f32 	%f317, %f315, %f316, %f2;
	fma.rn.f32 	%f318, %f2, %f308, %f1;
	fma.rn.f32 	%f319, %f2, %f318, %f308;
	fma.rn.f32 	%f320, %f318, %f319, %f2;
	fma.rn.f32 	%f321, %f2, %f311, %f1;
	fma.rn.f32 	%f322, %f2, %f321, %f311;
	fma.rn.f32 	%f323, %f321, %f322, %f2;
	fma.rn.f32 	%f324, %f2, %f314, %f1;
	fma.rn.f32 	%f325, %f2, %f324, %f314;
	fma.rn.f32 	%f326, %f324, %f325, %f2;
	fma.rn.f32 	%f327, %f2, %f317, %f1;
	fma.rn.f32 	%f328, %f2, %f327, %f317;
	fma.rn.f32 	%f329, %f327, %f328, %f2;
	fma.rn.f32 	%f330, %f2, %f320, %f1;
	fma.rn.f32 	%f331, %f2, %f330, %f320;
	fma.rn.f32 	%f332, %f330, %f331, %f2;
	fma.rn.f32 	%f333, %f2, %f323, %f1;
	fma.rn.f32 	%f334, %f2, %f333, %f323;
	fma.rn.f32 	%f335, %f333, %f334, %f2;
	fma.rn.f32 	%f336, %f2, %f326, %f1;
	fma.rn.f32 	%f337, %f2, %f336, %f326;
	fma.rn.f32 	%f338, %f336, %f337, %f2;
	fma.rn.f32 	%f339, %f2, %f329, %f1;
	fma.rn.f32 	%f340, %f2, %f339, %f329;
	fma.rn.f32 	%f341, %f339, %f340, %f2;
	fma.rn.f32 	%f342, %f2, %f332, %f1;
	fma.rn.f32 	%f343, %f2, %f342, %f332;
	fma.rn.f32 	%f344, %f342, %f343, %f2;
	fma.rn.f32 	%f345, %f2, %f335, %f1;
	fma.rn.f32 	%f346, %f2, %f345, %f335;
	fma.rn.f32 	%f347, %f345, %f346, %f2;
	fma.rn.f32 	%f348, %f2, %f338, %f1;
	fma.rn.f32 	%f349, %f2, %f348, %f338;
	fma.rn.f32 	%f350, %f348, %f349, %f2;
	fma.rn.f32 	%f351, %f2, %f341, %f1;
	fma.rn.f32 	%f352, %f2, %f351, %f341;
	fma.rn.f32 	%f353, %f351, %f352, %f2;
	fma.rn.f32 	%f354, %f2, %f344, %f1;
	fma.rn.f32 	%f355, %f2, %f354, %f344;
	fma.rn.f32 	%f356, %f354, %f355, %f2;
	fma.rn.f32 	%f357, %f2, %f347, %f1;
	fma.rn.f32 	%f358, %f2, %f357, %f347;
	fma.rn.f32 	%f359, %f357, %f358, %f2;
	fma.rn.f32 	%f360, %f2, %f350, %f1;
	fma.rn.f32 	%f361, %f2, %f360, %f350;
	fma.rn.f32 	%f362, %f360, %f361, %f2;
	fma.rn.f32 	%f363, %f2, %f353, %f1;
	fma.rn.f32 	%f364, %f2, %f363, %f353;
	fma.rn.f32 	%f365, %f363, %f364, %f2;
	fma.rn.f32 	%f366, %f2, %f356, %f1;
	fma.rn.f32 	%f367, %f2, %f366, %f356;
	fma.rn.f32 	%f368, %f366, %f367, %f2;
	fma.rn.f32 	%f369, %f2, %f359, %f1;
	fma.rn.f32 	%f370, %f2, %f369, %f359;
	fma.rn.f32 	%f371, %f369, %f370, %f2;
	fma.rn.f32 	%f372, %f2, %f362, %f1;
	fma.rn.f32 	%f373, %f2, %f372, %f362;
	fma.rn.f32 	%f374, %f372, %f373, %f2;
	fma.rn.f32 	%f375, %f2, %f365, %f1;
	fma.rn.f32 	%f376, %f2, %f375, %f365;
	fma.rn.f32 	%f377, %f375, %f376, %f2;
	fma.rn.f32 	%f378, %f2, %f368, %f1;
	fma.rn.f32 	%f379, %f2, %f378, %f368;
	fma.rn.f32 	%f380, %f378, %f379, %f2;
	fma.rn.f32 	%f381, %f2, %f371, %f1;
	fma.rn.f32 	%f382, %f2, %f381, %f371;
	fma.rn.f32 	%f383, %f381, %f382, %f2;
	fma.rn.f32 	%f384, %f2, %f374, %f1;
	fma.rn.f32 	%f385, %f2, %f384, %f374;
	fma.rn.f32 	%f386, %f384, %f385, %f2;
	fma.rn.f32 	%f387, %f2, %f377, %f1;
	fma.rn.f32 	%f388, %f2, %f387, %f377;
	fma.rn.f32 	%f389, %f387, %f388, %f2;
	fma.rn.f32 	%f390, %f2, %f380, %f1;
	fma.rn.f32 	%f391, %f2, %f390, %f380;
	fma.rn.f32 	%f392, %f390, %f391, %f2;
	fma.rn.f32 	%f393, %f2, %f383, %f1;
	fma.rn.f32 	%f394, %f2, %f393, %f383;
	fma.rn.f32 	%f395, %f393, %f394, %f2;
	fma.rn.f32 	%f396, %f2, %f386, %f1;
	fma.rn.f32 	%f397, %f2, %f396, %f386;
	fma.rn.f32 	%f398, %f396, %f397, %f2;
	fma.rn.f32 	%f399, %f2, %f389, %f1;
	fma.rn.f32 	%f400, %f2, %f399, %f389;
	fma.rn.f32 	%f401, %f399, %f400, %f2;
	fma.rn.f32 	%f402, %f2, %f392, %f1;
	fma.rn.f32 	%f403, %f2, %f402, %f392;
	fma.rn.f32 	%f404, %f402, %f403, %f2;
	fma.rn.f32 	%f405, %f2, %f395, %f1;
	fma.rn.f32 	%f406, %f2, %f405, %f395;
	fma.rn.f32 	%f407, %f405, %f406, %f2;
	fma.rn.f32 	%f408, %f2, %f398, %f1;
	fma.rn.f32 	%f409, %f2, %f408, %f398;
	fma.rn.f32 	%f410, %f408, %f409, %f2;
	fma.rn.f32 	%f411, %f2, %f401, %f1;
	fma.rn.f32 	%f412, %f2, %f411, %f401;
	fma.rn.f32 	%f413, %f411, %f412, %f2;
	fma.rn.f32 	%f414, %f2, %f404, %f1;
	fma.rn.f32 	%f415, %f2, %f414, %f404;
	fma.rn.f32 	%f416, %f414, %f415, %f2;
	fma.rn.f32 	%f417, %f2, %f407, %f1;
	fma.rn.f32 	%f418, %f2, %f417, %f407;
	fma.rn.f32 	%f419, %f417, %f418, %f2;
	fma.rn.f32 	%f420, %f2, %f410, %f1;
	fma.rn.f32 	%f421, %f2, %f420, %f410;
	fma.rn.f32 	%f422, %f420, %f421, %f2;
	fma.rn.f32 	%f423, %f2, %f413, %f1;
	fma.rn.f32 	%f424, %f2, %f423, %f413;
	fma.rn.f32 	%f425, %f423, %f424, %f2;
	fma.rn.f32 	%f426, %f2, %f416, %f1;
	fma.rn.f32 	%f427, %f2, %f426, %f416;
	fma.rn.f32 	%f428, %f426, %f427, %f2;
	fma.rn.f32 	%f429, %f2, %f419, %f1;
	fma.rn.f32 	%f430, %f2, %f429, %f419;
	fma.rn.f32 	%f431, %f429, %f430, %f2;
	fma.rn.f32 	%f432, %f2, %f422, %f1;
	fma.rn.f32 	%f433, %f2, %f432, %f422;
	fma.rn.f32 	%f434, %f432, %f433, %f2;
	fma.rn.f32 	%f435, %f2, %f425, %f1;
	fma.rn.f32 	%f436, %f2, %f435, %f425;
	fma.rn.f32 	%f437, %f435, %f436, %f2;
	fma.rn.f32 	%f438, %f2, %f428, %f1;
	fma.rn.f32 	%f439, %f2, %f438, %f428;
	fma.rn.f32 	%f440, %f438, %f439, %f2;
	fma.rn.f32 	%f441, %f2, %f431, %f1;
	fma.rn.f32 	%f442, %f2, %f441, %f431;
	fma.rn.f32 	%f443, %f441, %f442, %f2;
	fma.rn.f32 	%f444, %f2, %f434, %f1;
	fma.rn.f32 	%f445, %f2, %f444, %f434;
	fma.rn.f32 	%f446, %f444, %f445, %f2;
	fma.rn.f32 	%f447, %f2, %f437, %f1;
	fma.rn.f32 	%f448, %f2, %f447, %f437;
	fma.rn.f32 	%f449, %f447, %f448, %f2;
	fma.rn.f32 	%f450, %f2, %f440, %f1;
	fma.rn.f32 	%f451, %f2, %f450, %f440;
	fma.rn.f32 	%f452, %f450, %f451, %f2;
	fma.rn.f32 	%f453, %f2, %f443, %f1;
	fma.rn.f32 	%f454, %f2, %f453, %f443;
	fma.rn.f32 	%f455, %f453, %f454, %f2;
	fma.rn.f32 	%f456, %f2, %f446, %f1;
	fma.rn.f32 	%f457, %f2, %f456, %f446;
	fma.rn.f32 	%f458, %f456, %f457, %f2;
	fma.rn.f32 	%f459, %f2, %f449, %f1;
	fma.rn.f32 	%f460, %f2, %f459, %f449;
	fma.rn.f32 	%f461, %f459, %f460, %f2;
	fma.rn.f32 	%f462, %f2, %f452, %f1;
	fma.rn.f32 	%f463, %f2, %f462, %f452;
	fma.rn.f32 	%f464, %f462, %f463, %f2;
	fma.rn.f32 	%f465, %f2, %f455, %f1;
	fma.rn.f32 	%f466, %f2, %f465, %f455;
	fma.rn.f32 	%f467, %f465, %f466, %f2;
	fma.rn.f32 	%f468, %f2, %f458, %f1;
	fma.rn.f32 	%f469, %f2, %f468, %f458;
	fma.rn.f32 	%f470, %f468, %f469, %f2;
	fma.rn.f32 	%f471, %f2, %f461, %f1;
	fma.rn.f32 	%f472, %f2, %f471, %f461;
	fma.rn.f32 	%f473, %f471, %f472, %f2;
	fma.rn.f32 	%f474, %f2, %f464, %f1;
	fma.rn.f32 	%f475, %f2, %f474, %f464;
	fma.rn.f32 	%f476, %f474, %f475, %f2;
	fma.rn.f32 	%f477, %f2, %f467, %f1;
	fma.rn.f32 	%f478, %f2, %f477, %f467;
	fma.rn.f32 	%f479, %f477, %f478, %f2;
	fma.rn.f32 	%f480, %f2, %f470, %f1;
	fma.rn.f32 	%f481, %f2, %f480, %f470;
	fma.rn.f32 	%f482, %f480, %f481, %f2;
	fma.rn.f32 	%f483, %f2, %f473, %f1;
	fma.rn.f32 	%f484, %f2, %f483, %f473;
	fma.rn.f32 	%f485, %f483, %f484, %f2;
	fma.rn.f32 	%f486, %f2, %f476, %f1;
	fma.rn.f32 	%f487, %f2, %f486, %f476;
	fma.rn.f32 	%f488, %f486, %f487, %f2;
	fma.rn.f32 	%f489, %f2, %f479, %f1;
	fma.rn.f32 	%f490, %f2, %f489, %f479;
	fma.rn.f32 	%f491, %f489, %f490, %f2;
	fma.rn.f32 	%f492, %f2, %f482, %f1;
	fma.rn.f32 	%f493, %f2, %f492, %f482;
	fma.rn.f32 	%f494, %f492, %f493, %f2;
	fma.rn.f32 	%f495, %f2, %f485, %f1;
	fma.rn.f32 	%f496, %f2, %f495, %f485;
	fma.rn.f32 	%f497, %f495, %f496, %f2;
	fma.rn.f32 	%f498, %f2, %f488, %f1;
	fma.rn.f32 	%f499, %f2, %f498, %f488;
	fma.rn.f32 	%f500, %f498, %f499, %f2;
	fma.rn.f32 	%f501, %f2, %f491, %f1;
	fma.rn.f32 	%f502, %f2, %f501, %f491;
	fma.rn.f32 	%f503, %f501, %f502, %f2;
	fma.rn.f32 	%f504, %f2, %f494, %f1;
	fma.rn.f32 	%f505, %f2, %f504, %f494;
	fma.rn.f32 	%f506, %f504, %f505, %f2;
	fma.rn.f32 	%f507, %f2, %f497, %f1;
	fma.rn.f32 	%f508, %f2, %f507, %f497;
	fma.rn.f32 	%f509, %f507, %f508, %f2;
	fma.rn.f32 	%f510, %f2, %f500, %f1;
	fma.rn.f32 	%f511, %f2, %f510, %f500;
	fma.rn.f32 	%f512, %f510, %f511, %f2;
	fma.rn.f32 	%f513, %f2, %f503, %f1;
	fma.rn.f32 	%f514, %f2, %f513, %f503;
	fma.rn.f32 	%f515, %f513, %f514, %f2;
	fma.rn.f32 	%f516, %f2, %f506, %f1;
	fma.rn.f32 	%f517, %f2, %f516, %f506;
	fma.rn.f32 	%f518, %f516, %f517, %f2;
	fma.rn.f32 	%f519, %f2, %f509, %f1;
	fma.rn.f32 	%f520, %f2, %f519, %f509;
	fma.rn.f32 	%f521, %f519, %f520, %f2;
	fma.rn.f32 	%f522, %f2, %f512, %f1;
	fma.rn.f32 	%f523, %f2, %f522, %f512;
	fma.rn.f32 	%f524, %f522, %f523, %f2;
	fma.rn.f32 	%f525, %f2, %f515, %f1;
	fma.rn.f32 	%f526, %f2, %f525, %f515;
	fma.rn.f32 	%f527, %f525, %f526, %f2;
	fma.rn.f32 	%f528, %f2, %f518, %f1;
	fma.rn.f32 	%f529, %f2, %f528, %f518;
	fma.rn.f32 	%f530, %f528, %f529, %f2;
	fma.rn.f32 	%f531, %f2, %f521, %f1;
	fma.rn.f32 	%f532, %f2, %f531, %f521;
	fma.rn.f32 	%f533, %f531, %f532, %f2;
	fma.rn.f32 	%f534, %f2, %f524, %f1;
	fma.rn.f32 	%f535, %f2, %f534, %f524;
	fma.rn.f32 	%f536, %f534, %f535, %f2;
	fma.rn.f32 	%f537, %f2, %f527, %f1;
	fma.rn.f32 	%f538, %f2, %f537, %f527;
	fma.rn.f32 	%f539, %f537, %f538, %f2;
	fma.rn.f32 	%f540, %f2, %f530, %f1;
	fma.rn.f32 	%f541, %f2, %f540, %f530;
	fma.rn.f32 	%f542, %f540, %f541, %f2;
	fma.rn.f32 	%f543, %f2, %f533, %f1;
	fma.rn.f32 	%f544, %f2, %f543, %f533;
	fma.rn.f32 	%f545, %f543, %f544, %f2;
	fma.rn.f32 	%f546, %f2, %f536, %f1;
	fma.rn.f32 	%f547, %f2, %f546, %f536;
	fma.rn.f32 	%f548, %f546, %f547, %f2;
	fma.rn.f32 	%f549, %f2, %f539, %f1;
	fma.rn.f32 	%f550, %f2, %f549, %f539;
	fma.rn.f32 	%f551, %f549, %f550, %f2;
	fma.rn.f32 	%f552, %f2, %f542, %f1;
	fma.rn.f32 	%f553, %f2, %f552, %f542;
	fma.rn.f32 	%f554, %f552, %f553, %f2;
	fma.rn.f32 	%f555, %f2, %f545, %f1;
	fma.rn.f32 	%f556, %f2, %f555, %f545;
	fma.rn.f32 	%f557, %f555, %f556, %f2;
	fma.rn.f32 	%f558, %f2, %f548, %f1;
	fma.rn.f32 	%f559, %f2, %f558, %f548;
	fma.rn.f32 	%f560, %f558, %f559, %f2;
	fma.rn.f32 	%f561, %f2, %f551, %f1;
	fma.rn.f32 	%f562, %f2, %f561, %f551;
	fma.rn.f32 	%f563, %f561, %f562, %f2;
	fma.rn.f32 	%f564, %f2, %f554, %f1;
	fma.rn.f32 	%f565, %f2, %f564, %f554;
	fma.rn.f32 	%f566, %f564, %f565, %f2;
	fma.rn.f32 	%f567, %f2, %f557, %f1;
	fma.rn.f32 	%f568, %f2, %f567, %f557;
	fma.rn.f32 	%f569, %f567, %f568, %f2;
	fma.rn.f32 	%f570, %f2, %f560, %f1;
	fma.rn.f32 	%f571, %f2, %f570, %f560;
	fma.rn.f32 	%f572, %f570, %f571, %f2;
	fma.rn.f32 	%f573, %f2, %f563, %f1;
	fma.rn.f32 	%f574, %f2, %f573, %f563;
	fma.rn.f32 	%f575, %f573, %f574, %f2;
	fma.rn.f32 	%f576, %f2, %f566, %f1;
	fma.rn.f32 	%f577, %f2, %f576, %f566;
	fma.rn.f32 	%f578, %f576, %f577, %f2;
	fma.rn.f32 	%f579, %f2, %f569, %f1;
	fma.rn.f32 	%f580, %f2, %f579, %f569;
	fma.rn.f32 	%f581, %f579, %f580, %f2;
	fma.rn.f32 	%f582, %f2, %f572, %f1;
	fma.rn.f32 	%f583, %f2, %f582, %f572;
	fma.rn.f32 	%f584, %f582, %f583, %f2;
	fma.rn.f32 	%f585, %f2, %f575, %f1;
	fma.rn.f32 	%f586, %f2, %f585, %f575;
	fma.rn.f32 	%f587, %f585, %f586, %f2;
	fma.rn.f32 	%f588, %f2, %f578, %f1;
	fma.rn.f32 	%f589, %f2, %f588, %f578;
	fma.rn.f32 	%f590, %f588, %f589, %f2;
	fma.rn.f32 	%f591, %f2, %f581, %f1;
	fma.rn.f32 	%f592, %f2, %f591, %f581;
	fma.rn.f32 	%f593, %f591, %f592, %f2;
	fma.rn.f32 	%f594, %f2, %f584, %f1;
	fma.rn.f32 	%f595, %f2, %f594, %f584;
	fma.rn.f32 	%f596, %f594, %f595, %f2;
	fma.rn.f32 	%f597, %f2, %f587, %f1;
	fma.rn.f32 	%f598, %f2, %f597, %f587;
	fma.rn.f32 	%f599, %f597, %f598, %f2;
	fma.rn.f32 	%f600, %f2, %f590, %f1;
	fma.rn.f32 	%f601, %f2, %f600, %f590;
	fma.rn.f32 	%f602, %f600, %f601, %f2;
	fma.rn.f32 	%f603, %f2, %f593, %f1;
	fma.rn.f32 	%f604, %f2, %f603, %f593;
	fma.rn.f32 	%f605, %f603, %f604, %f2;
	fma.rn.f32 	%f606, %f2, %f596, %f1;
	fma.rn.f32 	%f607, %f2, %f606, %f596;
	fma.rn.f32 	%f608, %f606, %f607, %f2;
	fma.rn.f32 	%f609, %f2, %f599, %f1;
	fma.rn.f32 	%f610, %f2, %f609, %f599;
	fma.rn.f32 	%f611, %f609, %f610, %f2;
	fma.rn.f32 	%f612, %f2, %f602, %f1;
	fma.rn.f32 	%f613, %f2, %f612, %f602;
	fma.rn.f32 	%f614, %f612, %f613, %f2;
	fma.rn.f32 	%f615, %f2, %f605, %f1;
	fma.rn.f32 	%f616, %f2, %f615, %f605;
	fma.rn.f32 	%f617, %f615, %f616, %f2;
	fma.rn.f32 	%f618, %f2, %f608, %f1;
	fma.rn.f32 	%f619, %f2, %f618, %f608;
	fma.rn.f32 	%f620, %f618, %f619, %f2;
	fma.rn.f32 	%f621, %f2, %f611, %f1;
	fma.rn.f32 	%f622, %f2, %f621, %f611;
	fma.rn.f32 	%f623, %f621, %f622, %f2;
	fma.rn.f32 	%f624, %f2, %f614, %f1;
	fma.rn.f32 	%f625, %f2, %f624, %f614;
	fma.rn.f32 	%f626, %f624, %f625, %f2;
	fma.rn.f32 	%f627, %f2, %f617, %f1;
	fma.rn.f32 	%f628, %f2, %f627, %f617;
	fma.rn.f32 	%f629, %f627, %f628, %f2;
	fma.rn.f32 	%f630, %f2, %f620, %f1;
	fma.rn.f32 	%f631, %f2, %f630, %f620;
	fma.rn.f32 	%f632, %f630, %f631, %f2;
	fma.rn.f32 	%f633, %f2, %f623, %f1;
	fma.rn.f32 	%f634, %f2, %f633, %f623;
	fma.rn.f32 	%f635, %f633, %f634, %f2;
	fma.rn.f32 	%f636, %f2, %f626, %f1;
	fma.rn.f32 	%f637, %f2, %f636, %f626;
	fma.rn.f32 	%f638, %f636, %f637, %f2;
	fma.rn.f32 	%f639, %f2, %f629, %f1;
	fma.rn.f32 	%f640, %f2, %f639, %f629;
	fma.rn.f32 	%f641, %f639, %f640, %f2;
	fma.rn.f32 	%f642, %f2, %f632, %f1;
	fma.rn.f32 	%f643, %f2, %f642, %f632;
	fma.rn.f32 	%f644, %f642, %f643, %f2;
	fma.rn.f32 	%f645, %f2, %f635, %f1;
	fma.rn.f32 	%f646, %f2, %f645, %f635;
	fma.rn.f32 	%f647, %f645, %f646, %f2;
	fma.rn.f32 	%f648, %f2, %f638, %f1;
	fma.rn.f32 	%f649, %f2, %f648, %f638;
	fma.rn.f32 	%f650, %f648, %f649, %f2;
	fma.rn.f32 	%f651, %f2, %f641, %f1;
	fma.rn.f32 	%f652, %f2, %f651, %f641;
	fma.rn.f32 	%f653, %f651, %f652, %f2;
	fma.rn.f32 	%f654, %f2, %f644, %f1;
	fma.rn.f32 	%f655, %f2, %f654, %f644;
	fma.rn.f32 	%f656, %f654, %f655, %f2;
	fma.rn.f32 	%f657, %f2, %f647, %f1;
	fma.rn.f32 	%f658, %f2, %f657, %f647;
	fma.rn.f32 	%f659, %f657, %f658, %f2;
	fma.rn.f32 	%f660, %f2, %f650, %f1;
	fma.rn.f32 	%f661, %f2, %f660, %f650;
	fma.rn.f32 	%f662, %f660, %f661, %f2;
	fma.rn.f32 	%f663, %f2, %f653, %f1;
	fma.rn.f32 	%f664, %f2, %f663, %f653;
	fma.rn.f32 	%f665, %f663, %f664, %f2;
	fma.rn.f32 	%f666, %f2, %f656, %f1;
	fma.rn.f32 	%f667, %f2, %f666, %f656;
	fma.rn.f32 	%f668, %f666, %f667, %f2;
	fma.rn.f32 	%f669, %f2, %f659, %f1;
	fma.rn.f32 	%f670, %f2, %f669, %f659;
	fma.rn.f32 	%f671, %f669, %f670, %f2;
	fma.rn.f32 	%f672, %f2, %f662, %f1;
	fma.rn.f32 	%f673, %f2, %f672, %f662;
	fma.rn.f32 	%f674, %f672, %f673, %f2;
	fma.rn.f32 	%f675, %f2, %f665, %f1;
	fma.rn.f32 	%f676, %f2, %f675, %f665;
	fma.rn.f32 	%f677, %f675, %f676, %f2;
	fma.rn.f32 	%f678, %f2, %f668, %f1;
	fma.rn.f32 	%f679, %f2, %f678, %f668;
	fma.rn.f32 	%f680, %f678, %f679, %f2;
	fma.rn.f32 	%f681, %f2, %f671, %f1;
	fma.rn.f32 	%f682, %f2, %f681, %f671;
	fma.rn.f32 	%f683, %f681, %f682, %f2;
	fma.rn.f32 	%f684, %f2, %f674, %f1;
	fma.rn.f32 	%f685, %f2, %f684, %f674;
	fma.rn.f32 	%f686, %f684, %f685, %f2;
	fma.rn.f32 	%f687, %f2, %f677, %f1;
	fma.rn.f32 	%f688, %f2, %f687, %f677;
	fma.rn.f32 	%f689, %f687, %f688, %f2;
	fma.rn.f32 	%f690, %f2, %f680, %f1;
	fma.rn.f32 	%f691, %f2, %f690, %f680;
	fma.rn.f32 	%f692, %f690, %f691, %f2;
	fma.rn.f32 	%f693, %f2, %f683, %f1;
	fma.rn.f32 	%f694, %f2, %f693, %f683;
	fma.rn.f32 	%f695, %f693, %f694, %f2;
	fma.rn.f32 	%f696, %f2, %f686, %f1;
	fma.rn.f32 	%f697, %f2, %f696, %f686;
	fma.rn.f32 	%f698, %f696, %f697, %f2;
	fma.rn.f32 	%f699, %f2, %f689, %f1;
	fma.rn.f32 	%f700, %f2, %f699, %f689;
	fma.rn.f32 	%f701, %f699, %f700, %f2;
	fma.rn.f32 	%f702, %f2, %f692, %f1;
	fma.rn.f32 	%f703, %f2, %f702, %f692;
	fma.rn.f32 	%f704, %f702, %f703, %f2;
	fma.rn.f32 	%f705, %f2, %f695, %f1;
	fma.rn.f32 	%f706, %f2, %f705, %f695;
	fma.rn.f32 	%f707, %f705, %f706, %f2;
	fma.rn.f32 	%f708, %f2, %f698, %f1;
	fma.rn.f32 	%f709, %f2, %f708, %f698;
	fma.rn.f32 	%f710, %f708, %f709, %f2;
	fma.rn.f32 	%f711, %f2, %f701, %f1;
	fma.rn.f32 	%f712, %f2, %f711, %f701;
	fma.rn.f32 	%f713, %f711, %f712, %f2;
	fma.rn.f32 	%f714, %f2, %f704, %f1;
	fma.rn.f32 	%f715, %f2, %f714, %f704;
	fma.rn.f32 	%f716, %f714, %f715, %f2;
	fma.rn.f32 	%f717, %f2, %f707, %f1;
	fma.rn.f32 	%f718, %f2, %f717, %f707;
	fma.rn.f32 	%f719, %f717, %f718, %f2;
	fma.rn.f32 	%f720, %f2, %f710, %f1;
	fma.rn.f32 	%f721, %f2, %f720, %f710;
	fma.rn.f32 	%f722, %f720, %f721, %f2;
	fma.rn.f32 	%f723, %f2, %f713, %f1;
	fma.rn.f32 	%f724, %f2, %f723, %f713;
	fma.rn.f32 	%f725, %f723, %f724, %f2;
	fma.rn.f32 	%f726, %f2, %f716, %f1;
	fma.rn.f32 	%f727, %f2, %f726, %f716;
	fma.rn.f32 	%f728, %f726, %f727, %f2;
	fma.rn.f32 	%f729, %f2, %f719, %f1;
	fma.rn.f32 	%f730, %f2, %f729, %f719;
	fma.rn.f32 	%f731, %f729, %f730, %f2;
	fma.rn.f32 	%f732, %f2, %f722, %f1;
	fma.rn.f32 	%f733, %f2, %f732, %f722;
	fma.rn.f32 	%f734, %f732, %f733, %f2;
	fma.rn.f32 	%f735, %f2, %f725, %f1;
	fma.rn.f32 	%f736, %f2, %f735, %f725;
	fma.rn.f32 	%f737, %f735, %f736, %f2;
	fma.rn.f32 	%f738, %f2, %f728, %f1;
	fma.rn.f32 	%f739, %f2, %f738, %f728;
	fma.rn.f32 	%f740, %f738, %f739, %f2;
	fma.rn.f32 	%f741, %f2, %f731, %f1;
	fma.rn.f32 	%f742, %f2, %f741, %f731;
	fma.rn.f32 	%f743, %f741, %f742, %f2;
	fma.rn.f32 	%f744, %f2, %f734, %f1;
	fma.rn.f32 	%f745, %f2, %f744, %f734;
	fma.rn.f32 	%f746, %f744, %f745, %f2;
	fma.rn.f32 	%f747, %f2, %f737, %f1;
	fma.rn.f32 	%f748, %f2, %f747, %f737;
	fma.rn.f32 	%f749, %f747, %f748, %f2;
	fma.rn.f32 	%f750, %f2, %f740, %f1;
	fma.rn.f32 	%f751, %f2, %f750, %f740;
	fma.rn.f32 	%f752, %f750, %f751, %f2;
	fma.rn.f32 	%f753, %f2, %f743, %f1;
	fma.rn.f32 	%f754, %f2, %f753, %f743;
	fma.rn.f32 	%f755, %f753, %f754, %f2;
	fma.rn.f32 	%f756, %f2, %f746, %f1;
	fma.rn.f32 	%f757, %f2, %f756, %f746;
	fma.rn.f32 	%f758, %f756, %f757, %f2;
	fma.rn.f32 	%f759, %f2, %f749, %f1;
	fma.rn.f32 	%f760, %f2, %f759, %f749;
	fma.rn.f32 	%f761, %f759, %f760, %f2;
	fma.rn.f32 	%f762, %f2, %f752, %f1;
	fma.rn.f32 	%f763, %f2, %f762, %f752;
	fma.rn.f32 	%f764, %f762, %f763, %f2;
	fma.rn.f32 	%f765, %f2, %f755, %f1;
	fma.rn.f32 	%f766, %f2, %f765, %f755;
	fma.rn.f32 	%f767, %f765, %f766, %f2;
	fma.rn.f32 	%f768, %f2, %f758, %f1;
	fma.rn.f32 	%f769, %f2, %f768, %f758;
	fma.rn.f32 	%f770, %f768, %f769, %f2;
	fma.rn.f32 	%f771, %f2, %f761, %f1;
	fma.rn.f32 	%f772, %f2, %f771, %f761;
	fma.rn.f32 	%f773, %f771, %f772, %f2;
	fma.rn.f32 	%f774, %f2, %f764, %f1;
	fma.rn.f32 	%f775, %f2, %f774, %f764;
	fma.rn.f32 	%f776, %f774, %f775, %f2;
	fma.rn.f32 	%f777, %f2, %f767, %f1;
	fma.rn.f32 	%f778, %f2, %f777, %f767;
	fma.rn.f32 	%f779, %f777, %f778, %f2;
	fma.rn.f32 	%f780, %f2, %f770, %f1;
	fma.rn.f32 	%f781, %f2, %f780, %f770;
	fma.rn.f32 	%f782, %f780, %f781, %f2;
	fma.rn.f32 	%f783, %f2, %f773, %f1;
	fma.rn.f32 	%f784, %f2, %f783, %f773;
	fma.rn.f32 	%f785, %f783, %f784, %f2;
	fma.rn.f32 	%f786, %f2, %f776, %f1;
	fma.rn.f32 	%f787, %f2, %f786, %f776;
	fma.rn.f32 	%f788, %f786, %f787, %f2;
	fma.rn.f32 	%f789, %f2, %f779, %f1;
	fma.rn.f32 	%f790, %f2, %f789, %f779;
	fma.rn.f32 	%f791, %f789, %f790, %f2;
	fma.rn.f32 	%f792, %f2, %f782, %f1;
	fma.rn.f32 	%f793, %f2, %f792, %f782;
	fma.rn.f32 	%f794, %f792, %f793, %f2;
	fma.rn.f32 	%f795, %f2, %f785, %f1;
	fma.rn.f32 	%f796, %f2, %f795, %f785;
	fma.rn.f32 	%f797, %f795, %f796, %f2;
	fma.rn.f32 	%f798, %f2, %f788, %f1;
	fma.rn.f32 	%f799, %f2, %f798, %f788;
	fma.rn.f32 	%f800, %f798, %f799, %f2;
	fma.rn.f32 	%f801, %f2, %f791, %f1;
	fma.rn.f32 	%f802, %f2, %f801, %f791;
	fma.rn.f32 	%f803, %f801, %f802, %f2;
	fma.rn.f32 	%f804, %f2, %f794, %f1;
	fma.rn.f32 	%f805, %f2, %f804, %f794;
	fma.rn.f32 	%f806, %f804, %f805, %f2;
	fma.rn.f32 	%f807, %f2, %f797, %f1;
	fma.rn.f32 	%f808, %f2, %f807, %f797;
	fma.rn.f32 	%f809, %f807, %f808, %f2;
	fma.rn.f32 	%f810, %f2, %f800, %f1;
	fma.rn.f32 	%f811, %f2, %f810, %f800;
	fma.rn.f32 	%f812, %f810, %f811, %f2;
	fma.rn.f32 	%f813, %f2, %f803, %f1;
	fma.rn.f32 	%f814, %f2, %f813, %f803;
	fma.rn.f32 	%f815, %f813, %f814, %f2;
	fma.rn.f32 	%f816, %f2, %f806, %f1;
	fma.rn.f32 	%f817, %f2, %f816, %f806;
	fma.rn.f32 	%f818, %f816, %f817, %f2;
	fma.rn.f32 	%f819, %f2, %f809, %f1;
	fma.rn.f32 	%f820, %f2, %f819, %f809;
	fma.rn.f32 	%f821, %f819, %f820, %f2;
	fma.rn.f32 	%f822, %f2, %f812, %f1;
	fma.rn.f32 	%f823, %f2, %f822, %f812;
	fma.rn.f32 	%f824, %f822, %f823, %f2;
	fma.rn.f32 	%f825, %f2, %f815, %f1;
	fma.rn.f32 	%f826, %f2, %f825, %f815;
	fma.rn.f32 	%f827, %f825, %f826, %f2;
	fma.rn.f32 	%f828, %f2, %f818, %f1;
	fma.rn.f32 	%f829, %f2, %f828, %f818;
	fma.rn.f32 	%f830, %f828, %f829, %f2;
	fma.rn.f32 	%f831, %f2, %f821, %f1;
	fma.rn.f32 	%f832, %f2, %f831, %f821;
	fma.rn.f32 	%f833, %f831, %f832, %f2;
	fma.rn.f32 	%f834, %f2, %f824, %f1;
	fma.rn.f32 	%f835, %f2, %f834, %f824;
	fma.rn.f32 	%f836, %f834, %f835, %f2;
	fma.rn.f32 	%f837, %f2, %f827, %f1;
	fma.rn.f32 	%f838, %f2, %f837, %f827;
	fma.rn.f32 	%f839, %f837, %f838, %f2;
	fma.rn.f32 	%f840, %f2, %f830, %f1;
	fma.rn.f32 	%f841, %f2, %f840, %f830;
	fma.rn.f32 	%f842, %f840, %f841, %f2;
	fma.rn.f32 	%f843, %f2, %f833, %f1;
	fma.rn.f32 	%f844, %f2, %f843, %f833;
	fma.rn.f32 	%f845, %f843, %f844, %f2;
	fma.rn.f32 	%f846, %f2, %f836, %f1;
	fma.rn.f32 	%f847, %f2, %f846, %f836;
	fma.rn.f32 	%f848, %f846, %f847, %f2;
	fma.rn.f32 	%f849, %f2, %f839, %f1;
	fma.rn.f32 	%f850, %f2, %f849, %f839;
	fma.rn.f32 	%f851, %f849, %f850, %f2;
	fma.rn.f32 	%f852, %f2, %f842, %f1;
	fma.rn.f32 	%f853, %f2, %f852, %f842;
	fma.rn.f32 	%f854, %f852, %f853, %f2;
	fma.rn.f32 	%f855, %f2, %f845, %f1;
	fma.rn.f32 	%f856, %f2, %f855, %f845;
	fma.rn.f32 	%f857, %f855, %f856, %f2;
	fma.rn.f32 	%f858, %f2, %f848, %f1;
	fma.rn.f32 	%f859, %f2, %f858, %f848;
	fma.rn.f32 	%f860, %f858, %f859, %f2;
	fma.rn.f32 	%f861, %f2, %f851, %f1;
	fma.rn.f32 	%f862, %f2, %f861, %f851;
	fma.rn.f32 	%f863, %f861, %f862, %f2;
	fma.rn.f32 	%f864, %f2, %f854, %f1;
	fma.rn.f32 	%f865, %f2, %f864, %f854;
	fma.rn.f32 	%f866, %f864, %f865, %f2;
	fma.rn.f32 	%f867, %f2, %f857, %f1;
	fma.rn.f32 	%f868, %f2, %f867, %f857;
	fma.rn.f32 	%f869, %f867, %f868, %f2;
	fma.rn.f32 	%f870, %f2, %f860, %f1;
	fma.rn.f32 	%f871, %f2, %f870, %f860;
	fma.rn.f32 	%f872, %f870, %f871, %f2;
	fma.rn.f32 	%f873, %f2, %f863, %f1;
	fma.rn.f32 	%f874, %f2, %f873, %f863;
	fma.rn.f32 	%f875, %f873, %f874, %f2;
	fma.rn.f32 	%f876, %f2, %f866, %f1;
	fma.rn.f32 	%f877, %f2, %f876, %f866;
	fma.rn.f32 	%f878, %f876, %f877, %f2;
	fma.rn.f32 	%f879, %f2, %f869, %f1;
	fma.rn.f32 	%f880, %f2, %f879, %f869;
	fma.rn.f32 	%f881, %f879, %f880, %f2;
	fma.rn.f32 	%f882, %f2, %f872, %f1;
	fma.rn.f32 	%f883, %f2, %f882, %f872;
	fma.rn.f32 	%f884, %f882, %f883, %f2;
	fma.rn.f32 	%f885, %f2, %f875, %f1;
	fma.rn.f32 	%f886, %f2, %f885, %f875;
	fma.rn.f32 	%f887, %f885, %f886, %f2;
	fma.rn.f32 	%f888, %f2, %f878, %f1;
	fma.rn.f32 	%f889, %f2, %f888, %f878;
	fma.rn.f32 	%f890, %f888, %f889, %f2;
	fma.rn.f32 	%f891, %f2, %f881, %f1;
	fma.rn.f32 	%f892, %f2, %f891, %f881;
	fma.rn.f32 	%f893, %f891, %f892, %f2;
	fma.rn.f32 	%f894, %f2, %f884, %f1;
	fma.rn.f32 	%f895, %f2, %f894, %f884;
	fma.rn.f32 	%f896, %f894, %f895, %f2;
	fma.rn.f32 	%f897, %f2, %f887, %f1;
	fma.rn.f32 	%f898, %f2, %f897, %f887;
	fma.rn.f32 	%f899, %f897, %f898, %f2;
	fma.rn.f32 	%f900, %f2, %f890, %f1;
	fma.rn.f32 	%f901, %f2, %f900, %f890;
	fma.rn.f32 	%f902, %f900, %f901, %f2;
	fma.rn.f32 	%f903, %f2, %f893, %f1;
	fma.rn.f32 	%f904, %f2, %f903, %f893;
	fma.rn.f32 	%f905, %f903, %f904, %f2;
	fma.rn.f32 	%f906, %f2, %f896, %f1;
	fma.rn.f32 	%f907, %f2, %f906, %f896;
	fma.rn.f32 	%f908, %f906, %f907, %f2;
	fma.rn.f32 	%f909, %f2, %f899, %f1;
	fma.rn.f32 	%f910, %f2, %f909, %f899;
	fma.rn.f32 	%f911, %f909, %f910, %f2;
	fma.rn.f32 	%f912, %f2, %f902, %f1;
	fma.rn.f32 	%f913, %f2, %f912, %f902;
	fma.rn.f32 	%f914, %f912, %f913, %f2;
	fma.rn.f32 	%f915, %f2, %f905, %f1;
	fma.rn.f32 	%f916, %f2, %f915, %f905;
	fma.rn.f32 	%f917, %f915, %f916, %f2;
	fma.rn.f32 	%f918, %f2, %f908, %f1;
	fma.rn.f32 	%f919, %f2, %f918, %f908;
	fma.rn.f32 	%f920, %f918, %f919, %f2;
	fma.rn.f32 	%f921, %f2, %f911, %f1;
	fma.rn.f32 	%f922, %f2, %f921, %f911;
	fma.rn.f32 	%f923, %f921, %f922, %f2;
	fma.rn.f32 	%f924, %f2, %f914, %f1;
	fma.rn.f32 	%f925, %f2, %f924, %f914;
	fma.rn.f32 	%f926, %f924, %f925, %f2;
	fma.rn.f32 	%f927, %f2, %f917, %f1;
	fma.rn.f32 	%f928, %f2, %f927, %f917;
	fma.rn.f32 	%f929, %f927, %f928, %f2;
	fma.rn.f32 	%f930, %f2, %f920, %f1;
	fma.rn.f32 	%f931, %f2, %f930, %f920;
	fma.rn.f32 	%f932, %f930, %f931, %f2;
	fma.rn.f32 	%f933, %f2, %f923, %f1;
	fma.rn.f32 	%f934, %f2, %f933, %f923;
	fma.rn.f32 	%f935, %f933, %f934, %f2;
	fma.rn.f32 	%f936, %f2, %f926, %f1;
	fma.rn.f32 	%f937, %f2, %f936, %f926;
	fma.rn.f32 	%f938, %f936, %f937, %f2;
	fma.rn.f32 	%f939, %f2, %f929, %f1;
	fma.rn.f32 	%f940, %f2, %f939, %f929;
	fma.rn.f32 	%f941, %f939, %f940, %f2;
	fma.rn.f32 	%f942, %f2, %f932, %f1;
	fma.rn.f32 	%f943, %f2, %f942, %f932;
	fma.rn.f32 	%f944, %f942, %f943, %f2;
	fma.rn.f32 	%f945, %f2, %f935, %f1;
	fma.rn.f32 	%f946, %f2, %f945, %f935;
	fma.rn.f32 	%f947, %f945, %f946, %f2;
	fma.rn.f32 	%f948, %f2, %f938, %f1;
	fma.rn.f32 	%f949, %f2, %f948, %f938;
	fma.rn.f32 	%f950, %f948, %f949, %f2;
	fma.rn.f32 	%f951, %f2, %f941, %f1;
	fma.rn.f32 	%f952, %f2, %f951, %f941;
	fma.rn.f32 	%f953, %f951, %f952, %f2;
	fma.rn.f32 	%f954, %f2, %f944, %f1;
	fma.rn.f32 	%f955, %f2, %f954, %f944;
	fma.rn.f32 	%f956, %f954, %f955, %f2;
	fma.rn.f32 	%f957, %f2, %f947, %f1;
	fma.rn.f32 	%f958, %f2, %f957, %f947;
	fma.rn.f32 	%f959, %f957, %f958, %f2;
	fma.rn.f32 	%f960, %f2, %f950, %f1;
	fma.rn.f32 	%f961, %f2, %f960, %f950;
	fma.rn.f32 	%f962, %f960, %f961, %f2;
	fma.rn.f32 	%f963, %f2, %f953, %f1;
	fma.rn.f32 	%f964, %f2, %f963, %f953;
	fma.rn.f32 	%f965, %f963, %f964, %f2;
	fma.rn.f32 	%f966, %f2, %f956, %f1;
	fma.rn.f32 	%f967, %f2, %f966, %f956;
	fma.rn.f32 	%f968, %f966, %f967, %f2;
	fma.rn.f32 	%f969, %f2, %f959, %f1;
	fma.rn.f32 	%f970, %f2, %f969, %f959;
	fma.rn.f32 	%f971, %f969, %f970, %f2;
	fma.rn.f32 	%f972, %f2, %f962, %f1;
	fma.rn.f32 	%f973, %f2, %f972, %f962;
	fma.rn.f32 	%f974, %f972, %f973, %f2;
	fma.rn.f32 	%f975, %f2, %f965, %f1;
	fma.rn.f32 	%f976, %f2, %f975, %f965;
	fma.rn.f32 	%f977, %f975, %f976, %f2;
	fma.rn.f32 	%f978, %f2, %f968, %f1;
	fma.rn.f32 	%f979, %f2, %f978, %f968;
	fma.rn.f32 	%f980, %f978, %f979, %f2;
	fma.rn.f32 	%f981, %f2, %f971, %f1;
	fma.rn.f32 	%f982, %f2, %f981, %f971;
	fma.rn.f32 	%f983, %f981, %f982, %f2;
	fma.rn.f32 	%f984, %f2, %f974, %f1;
	fma.rn.f32 	%f985, %f2, %f984, %f974;
	fma.rn.f32 	%f986, %f984, %f985, %f2;
	fma.rn.f32 	%f987, %f2, %f977, %f1;
	fma.rn.f32 	%f988, %f2, %f987, %f977;
	fma.rn.f32 	%f989, %f987, %f988, %f2;
	fma.rn.f32 	%f990, %f2, %f980, %f1;
	fma.rn.f32 	%f991, %f2, %f990, %f980;
	fma.rn.f32 	%f992, %f990, %f991, %f2;
	fma.rn.f32 	%f993, %f2, %f983, %f1;
	fma.rn.f32 	%f994, %f2, %f993, %f983;
	fma.rn.f32 	%f995, %f993, %f994, %f2;
	fma.rn.f32 	%f996, %f2, %f986, %f1;
	fma.rn.f32 	%f997, %f2, %f996, %f986;
	fma.rn.f32 	%f998, %f996, %f997, %f2;
	fma.rn.f32 	%f999, %f2, %f989, %f1;
	fma.rn.f32 	%f1000, %f2, %f999, %f989;
	fma.rn.f32 	%f1001, %f999, %f1000, %f2;
	fma.rn.f32 	%f1002, %f2, %f992, %f1;
	fma.rn.f32 	%f1003, %f2, %f1002, %f992;
	fma.rn.f32 	%f1004, %f1002, %f1003, %f2;
	fma.rn.f32 	%f1005, %f2, %f995, %f1;
	fma.rn.f32 	%f1006, %f2, %f1005, %f995;
	fma.rn.f32 	%f1007, %f1005, %f1006, %f2;
	fma.rn.f32 	%f1008, %f2, %f998, %f1;
	fma.rn.f32 	%f1009, %f2, %f1008, %f998;
	fma.rn.f32 	%f1010, %f1008, %f1009, %f2;
	fma.rn.f32 	%f1011, %f2, %f1001, %f1;
	fma.rn.f32 	%f1012, %f2, %f1011, %f1001;
	fma.rn.f32 	%f1013, %f1011, %f1012, %f2;
	fma.rn.f32 	%f1014, %f2, %f1004, %f1;
	fma.rn.f32 	%f1015, %f2, %f1014, %f1004;
	fma.rn.f32 	%f1016, %f1014, %f1015, %f2;
	fma.rn.f32 	%f1017, %f2, %f1007, %f1;
	fma.rn.f32 	%f1018, %f2, %f1017, %f1007;
	fma.rn.f32 	%f1019, %f1017, %f1018, %f2;
	fma.rn.f32 	%f1020, %f2, %f1010, %f1;
	fma.rn.f32 	%f1021, %f2, %f1020, %f1010;
	fma.rn.f32 	%f1022, %f1020, %f1021, %f2;
	fma.rn.f32 	%f1023, %f2, %f1013, %f1;
	fma.rn.f32 	%f1024, %f2, %f1023, %f1013;
	fma.rn.f32 	%f1025, %f1023, %f1024, %f2;
	fma.rn.f32 	%f1026, %f2, %f1016, %f1;
	fma.rn.f32 	%f1027, %f2, %f1026, %f1016;
	fma.rn.f32 	%f1028, %f1026, %f1027, %f2;
	fma.rn.f32 	%f1029, %f2, %f1019, %f1;
	fma.rn.f32 	%f1030, %f2, %f1029, %f1019;
	fma.rn.f32 	%f1031, %f1029, %f1030, %f2;
	fma.rn.f32 	%f1032, %f2, %f1022, %f1;
	fma.rn.f32 	%f1033, %f2, %f1032, %f1022;
	fma.rn.f32 	%f1034, %f1032, %f1033, %f2;
	fma.rn.f32 	%f1035, %f2, %f1025, %f1;
	fma.rn.f32 	%f1036, %f2, %f1035, %f1025;
	fma.rn.f32 	%f1037, %f1035, %f1036, %f2;
	fma.rn.f32 	%f1038, %f2, %f1028, %f1;
	fma.rn.f32 	%f1039, %f2, %f1038, %f1028;
	fma.rn.f32 	%f1040, %f1038, %f1039, %f2;
	fma.rn.f32 	%f1041, %f2, %f1031, %f1;
	fma.rn.f32 	%f1042, %f2, %f1041, %f1031;
	fma.rn.f32 	%f1043, %f1041, %f1042, %f2;
	fma.rn.f32 	%f1044, %f2, %f1034, %f1;
	fma.rn.f32 	%f1045, %f2, %f1044, %f1034;
	fma.rn.f32 	%f1046, %f1044, %f1045, %f2;
	fma.rn.f32 	%f1047, %f2, %f1037, %f1;
	fma.rn.f32 	%f1048, %f2, %f1047, %f1037;
	fma.rn.f32 	%f1049, %f1047, %f1048, %f2;
	fma.rn.f32 	%f1050, %f2, %f1040, %f1;
	fma.rn.f32 	%f1051, %f2, %f1050, %f1040;
	fma.rn.f32 	%f1052, %f1050, %f1051, %f2;
	fma.rn.f32 	%f1053, %f2, %f1043, %f1;
	fma.rn.f32 	%f1054, %f2, %f1053, %f1043;
	fma.rn.f32 	%f1055, %f1053, %f1054, %f2;
	fma.rn.f32 	%f1056, %f2, %f1046, %f1;
	fma.rn.f32 	%f1057, %f2, %f1056, %f1046;
	fma.rn.f32 	%f1058, %f1056, %f1057, %f2;
	fma.rn.f32 	%f1059, %f2, %f1049, %f1;
	fma.rn.f32 	%f1060, %f2, %f1059, %f1049;
	fma.rn.f32 	%f1061, %f1059, %f1060, %f2;
	fma.rn.f32 	%f1062, %f2, %f1052, %f1;
	fma.rn.f32 	%f1063, %f2, %f1062, %f1052;
	fma.rn.f32 	%f1064, %f1062, %f1063, %f2;
	fma.rn.f32 	%f1065, %f2, %f1055, %f1;
	fma.rn.f32 	%f1066, %f2, %f1065, %f1055;
	fma.rn.f32 	%f1067, %f1065, %f1066, %f2;
	fma.rn.f32 	%f1068, %f2, %f1058, %f1;
	fma.rn.f32 	%f1069, %f2, %f1068, %f1058;
	fma.rn.f32 	%f1070, %f1068, %f1069, %f2;
	fma.rn.f32 	%f1071, %f2, %f1061, %f1;
	fma.rn.f32 	%f1072, %f2, %f1071, %f1061;
	fma.rn.f32 	%f1073, %f1071, %f1072, %f2;
	fma.rn.f32 	%f1074, %f2, %f1064, %f1;
	fma.rn.f32 	%f1075, %f2, %f1074, %f1064;
	fma.rn.f32 	%f1076, %f1074, %f1075, %f2;
	fma.rn.f32 	%f1077, %f2, %f1067, %f1;
	fma.rn.f32 	%f1078, %f2, %f1077, %f1067;
	fma.rn.f32 	%f1079, %f1077, %f1078, %f2;
	fma.rn.f32 	%f1080, %f2, %f1070, %f1;
	fma.rn.f32 	%f1081, %f2, %f1080, %f1070;
	fma.rn.f32 	%f1082, %f1080, %f1081, %f2;
	fma.rn.f32 	%f1083, %f2, %f1073, %f1;
	fma.rn.f32 	%f1084, %f2, %f1083, %f1073;
	fma.rn.f32 	%f1085, %f1083, %f1084, %f2;
	fma.rn.f32 	%f1086, %f2, %f1076, %f1;
	fma.rn.f32 	%f1087, %f2, %f1086, %f1076;
	fma.rn.f32 	%f1088, %f1086, %f1087, %f2;
	fma.rn.f32 	%f1089, %f2, %f1079, %f1;
	fma.rn.f32 	%f1090, %f2, %f1089, %f1079;
	fma.rn.f32 	%f1091, %f1089, %f1090, %f2;
	fma.rn.f32 	%f1092, %f2, %f1082, %f1;
	fma.rn.f32 	%f1093, %f2, %f1092, %f1082;
	fma.rn.f32 	%f1094, %f1092, %f1093, %f2;
	fma.rn.f32 	%f1095, %f2, %f1085, %f1;
	fma.rn.f32 	%f1096, %f2, %f1095, %f1085;
	fma.rn.f32 	%f1097, %f1095, %f1096, %f2;
	fma.rn.f32 	%f1098, %f2, %f1088, %f1;
	fma.rn.f32 	%f1099, %f2, %f1098, %f1088;
	fma.rn.f32 	%f1100, %f1098, %f1099, %f2;
	fma.rn.f32 	%f1101, %f2, %f1091, %f1;
	fma.rn.f32 	%f1102, %f2, %f1101, %f1091;
	fma.rn.f32 	%f1103, %f1101, %f1102, %f2;
	fma.rn.f32 	%f1104, %f2, %f1094, %f1;
	fma.rn.f32 	%f1105, %f2, %f1104, %f1094;
	fma.rn.f32 	%f1106, %f1104, %f1105, %f2;
	fma.rn.f32 	%f1107, %f2, %f1097, %f1;
	fma.rn.f32 	%f1108, %f2, %f1107, %f1097;
	fma.rn.f32 	%f1109, %f1107, %f1108, %f2;
	fma.rn.f32 	%f1110, %f2, %f1100, %f1;
	fma.rn.f32 	%f1111, %f2, %f1110, %f1100;
	fma.rn.f32 	%f1112, %f1110, %f1111, %f2;
	fma.rn.f32 	%f1113, %f2, %f1103, %f1;
	fma.rn.f32 	%f1114, %f2, %f1113, %f1103;
	fma.rn.f32 	%f1115, %f1113, %f1114, %f2;
	fma.rn.f32 	%f1116, %f2, %f1106, %f1;
	fma.rn.f32 	%f1117, %f2, %f1116, %f1106;
	fma.rn.f32 	%f1118, %f1116, %f1117, %f2;
	fma.rn.f32 	%f1119, %f2, %f1109, %f1;
	fma.rn.f32 	%f1120, %f2, %f1119, %f1109;
	fma.rn.f32 	%f1121, %f1119, %f1120, %f2;
	fma.rn.f32 	%f1122, %f2, %f1112, %f1;
	fma.rn.f32 	%f1123, %f2, %f1122, %f1112;
	fma.rn.f32 	%f1124, %f1122, %f1123, %f2;
	fma.rn.f32 	%f1125, %f2, %f1115, %f1;
	fma.rn.f32 	%f1126, %f2, %f1125, %f1115;
	fma.rn.f32 	%f1127, %f1125, %f1126, %f2;
	fma.rn.f32 	%f1128, %f2, %f1118, %f1;
	fma.rn.f32 	%f1129, %f2, %f1128, %f1118;
	fma.rn.f32 	%f1130, %f1128, %f1129, %f2;
	fma.rn.f32 	%f1131, %f2, %f1121, %f1;
	fma.rn.f32 	%f1132, %f2, %f1131, %f1121;
	fma.rn.f32 	%f1133, %f1131, %f1132, %f2;
	fma.rn.f32 	%f1134, %f2, %f1124, %f1;
	fma.rn.f32 	%f1135, %f2, %f1134, %f1124;
	fma.rn.f32 	%f1136, %f1134, %f1135, %f2;
	fma.rn.f32 	%f1137, %f2, %f1127, %f1;
	fma.rn.f32 	%f1138, %f2, %f1137, %f1127;
	fma.rn.f32 	%f1139, %f1137, %f1138, %f2;
	fma.rn.f32 	%f1140, %f2, %f1130, %f1;
	fma.rn.f32 	%f1141, %f2, %f1140, %f1130;
	fma.rn.f32 	%f1142, %f1140, %f1141, %f2;
	fma.rn.f32 	%f1143, %f2, %f1133, %f1;
	fma.rn.f32 	%f1144, %f2, %f1143, %f1133;
	fma.rn.f32 	%f1145, %f1143, %f1144, %f2;
	fma.rn.f32 	%f1146, %f2, %f1136, %f1;
	fma.rn.f32 	%f1147, %f2, %f1146, %f1136;
	fma.rn.f32 	%f1148, %f1146, %f1147, %f2;
	fma.rn.f32 	%f1149, %f2, %f1139, %f1;
	fma.rn.f32 	%f1150, %f2, %f1149, %f1139;
	fma.rn.f32 	%f1151, %f1149, %f1150, %f2;
	fma.rn.f32 	%f1152, %f2, %f1142, %f1;
	fma.rn.f32 	%f1153, %f2, %f1152, %f1142;
	fma.rn.f32 	%f1154, %f1152, %f1153, %f2;
	fma.rn.f32 	%f1155, %f2, %f1145, %f1;
	fma.rn.f32 	%f1156, %f2, %f1155, %f1145;
	fma.rn.f32 	%f1157, %f1155, %f1156, %f2;
	fma.rn.f32 	%f1158, %f2, %f1148, %f1;
	fma.rn.f32 	%f1159, %f2, %f1158, %f1148;
	fma.rn.f32 	%f1160, %f1158, %f1159, %f2;
	fma.rn.f32 	%f1161, %f2, %f1151, %f1;
	fma.rn.f32 	%f1162, %f2, %f1161, %f1151;
	fma.rn.f32 	%f1163, %f1161, %f1162, %f2;
	fma.rn.f32 	%f1164, %f2, %f1154, %f1;
	fma.rn.f32 	%f1165, %f2, %f1164, %f1154;
	fma.rn.f32 	%f1166, %f1164, %f1165, %f2;
	fma.rn.f32 	%f1167, %f2, %f1157, %f1;
	fma.rn.f32 	%f1168, %f2, %f1167, %f1157;
	fma.rn.f32 	%f1169, %f1167, %f1168, %f2;
	fma.rn.f32 	%f1170, %f2, %f1160, %f1;
	fma.rn.f32 	%f1171, %f2, %f1170, %f1160;
	fma.rn.f32 	%f1172, %f1170, %f1171, %f2;
	fma.rn.f32 	%f1173, %f2, %f1163, %f1;
	fma.rn.f32 	%f1174, %f2, %f1173, %f1163;
	fma.rn.f32 	%f1175, %f1173, %f1174, %f2;
	fma.rn.f32 	%f1176, %f2, %f1166, %f1;
	fma.rn.f32 	%f1177, %f2, %f1176, %f1166;
	fma.rn.f32 	%f1178, %f1176, %f1177, %f2;
	fma.rn.f32 	%f1179, %f2, %f1169, %f1;
	fma.rn.f32 	%f1180, %f2, %f1179, %f1169;
	fma.rn.f32 	%f1181, %f1179, %f1180, %f2;
	fma.rn.f32 	%f1182, %f2, %f1172, %f1;
	fma.rn.f32 	%f1183, %f2, %f1182, %f1172;
	fma.rn.f32 	%f1184, %f1182, %f1183, %f2;
	fma.rn.f32 	%f1185, %f2, %f1175, %f1;
	fma.rn.f32 	%f1186, %f2, %f1185, %f1175;
	fma.rn.f32 	%f1187, %f1185, %f1186, %f2;
	fma.rn.f32 	%f1188, %f2, %f1178, %f1;
	fma.rn.f32 	%f1189, %f2, %f1188, %f1178;
	fma.rn.f32 	%f1190, %f1188, %f1189, %f2;
	fma.rn.f32 	%f1191, %f2, %f1181, %f1;
	fma.rn.f32 	%f1192, %f2, %f1191, %f1181;
	fma.rn.f32 	%f1193, %f1191, %f1192, %f2;
	fma.rn.f32 	%f1194, %f2, %f1184, %f1;
	fma.rn.f32 	%f1195, %f2, %f1194, %f1184;
	fma.rn.f32 	%f1196, %f1194, %f1195, %f2;
	fma.rn.f32 	%f1197, %f2, %f1187, %f1;
	fma.rn.f32 	%f1198, %f2, %f1197, %f1187;
	fma.rn.f32 	%f1199, %f1197, %f1198, %f2;
	fma.rn.f32 	%f1200, %f2, %f1190, %f1;
	fma.rn.f32 	%f1201, %f2, %f1200, %f1190;
	fma.rn.f32 	%f1202, %f1200, %f1201, %f2;
	fma.rn.f32 	%f1203, %f2, %f1193, %f1;
	fma.rn.f32 	%f1204, %f2, %f1203, %f1193;
	fma.rn.f32 	%f1205, %f1203, %f1204, %f2;
	fma.rn.f32 	%f1206, %f2, %f1196, %f1;
	fma.rn.f32 	%f1207, %f2, %f1206, %f1196;
	fma.rn.f32 	%f1208, %f1206, %f1207, %f2;
	fma.rn.f32 	%f1209, %f2, %f1199, %f1;
	fma.rn.f32 	%f1210, %f2, %f1209, %f1199;
	fma.rn.f32 	%f1211, %f1209, %f1210, %f2;
	fma.rn.f32 	%f1212, %f2, %f1202, %f1;
	fma.rn.f32 	%f1213, %f2, %f1212, %f1202;
	fma.rn.f32 	%f1214, %f1212, %f1213, %f2;
	fma.rn.f32 	%f1215, %f2, %f1205, %f1;
	fma.rn.f32 	%f1216, %f2, %f1215, %f1205;
	fma.rn.f32 	%f1217, %f1215, %f1216, %f2;
	fma.rn.f32 	%f1218, %f2, %f1208, %f1;
	fma.rn.f32 	%f1219, %f2, %f1218, %f1208;
	fma.rn.f32 	%f1220, %f1218, %f1219, %f2;
	fma.rn.f32 	%f1221, %f2, %f1211, %f1;
	fma.rn.f32 	%f1222, %f2, %f1221, %f1211;
	fma.rn.f32 	%f1223, %f1221, %f1222, %f2;
	fma.rn.f32 	%f1224, %f2, %f1214, %f1;
	fma.rn.f32 	%f1225, %f2, %f1224, %f1214;
	fma.rn.f32 	%f1226, %f1224, %f1225, %f2;
	fma.rn.f32 	%f1227, %f2, %f1217, %f1;
	fma.rn.f32 	%f1228, %f2, %f1227, %f1217;
	fma.rn.f32 	%f1229, %f1227, %f1228, %f2;
	fma.rn.f32 	%f1230, %f2, %f1220, %f1;
	fma.rn.f32 	%f1231, %f2, %f1230, %f1220;
	fma.rn.f32 	%f1232, %f1230, %f1231, %f2;
	fma.rn.f32 	%f1233, %f2, %f1223, %f1;
	fma.rn.f32 	%f1234, %f2, %f1233, %f1223;
	fma.rn.f32 	%f1235, %f1233, %f1234, %f2;
	fma.rn.f32 	%f1236, %f2, %f1226, %f1;
	fma.rn.f32 	%f1237, %f2, %f1236, %f1226;
	fma.rn.f32 	%f1238, %f1236, %f1237, %f2;
	fma.rn.f32 	%f1239, %f2, %f1229, %f1;
	fma.rn.f32 	%f1240, %f2, %f1239, %f1229;
	fma.rn.f32 	%f1241, %f1239, %f1240, %f2;
	fma.rn.f32 	%f1242, %f2, %f1232, %f1;
	fma.rn.f32 	%f1243, %f2, %f1242, %f1232;
	fma.rn.f32 	%f1244, %f1242, %f1243, %f2;
	fma.rn.f32 	%f1245, %f2, %f1235, %f1;
	fma.rn.f32 	%f1246, %f2, %f1245, %f1235;
	fma.rn.f32 	%f1247, %f1245, %f1246, %f2;
	fma.rn.f32 	%f1248, %f2, %f1238, %f1;
	fma.rn.f32 	%f1249, %f2, %f1248, %f1238;
	fma.rn.f32 	%f1250, %f1248, %f1249, %f2;
	fma.rn.f32 	%f1251, %f2, %f1241, %f1;
	fma.rn.f32 	%f1252, %f2, %f1251, %f1241;
	fma.rn.f32 	%f1253, %f1251, %f1252, %f2;
	fma.rn.f32 	%f1254, %f2, %f1244, %f1;
	fma.rn.f32 	%f1255, %f2, %f1254, %f1244;
	fma.rn.f32 	%f1256, %f1254, %f1255, %f2;
	fma.rn.f32 	%f1257, %f2, %f1247, %f1;
	fma.rn.f32 	%f1258, %f2, %f1257, %f1247;
	fma.rn.f32 	%f1259, %f1257, %f1258, %f2;
	fma.rn.f32 	%f1260, %f2, %f1250, %f1;
	fma.rn.f32 	%f1261, %f2, %f1260, %f1250;
	fma.rn.f32 	%f1262, %f1260, %f1261, %f2;
	fma.rn.f32 	%f1263, %f2, %f1253, %f1;
	fma.rn.f32 	%f1264, %f2, %f1263, %f1253;
	fma.rn.f32 	%f1265, %f1263, %f1264, %f2;
	fma.rn.f32 	%f1266, %f2, %f1256, %f1;
	fma.rn.f32 	%f1267, %f2, %f1266, %f1256;
	fma.rn.f32 	%f1268, %f1266, %f1267, %f2;
	fma.rn.f32 	%f1269, %f2, %f1259, %f1;
	fma.rn.f32 	%f1270, %f2, %f1269, %f1259;
	fma.rn.f32 	%f1271, %f1269, %f1270, %f2;
	fma.rn.f32 	%f1272, %f2, %f1262, %f1;
	fma.rn.f32 	%f1273, %f2, %f1272, %f1262;
	fma.rn.f32 	%f1274, %f1272, %f1273, %f2;
	fma.rn.f32 	%f1275, %f2, %f1265, %f1;
	fma.rn.f32 	%f1276, %f2, %f1275, %f1265;
	fma.rn.f32 	%f1277, %f1275, %f1276, %f2;
	fma.rn.f32 	%f1278, %f2, %f1268, %f1;
	fma.rn.f32 	%f1279, %f2, %f1278, %f1268;
	fma.rn.f32 	%f1280, %f1278, %f1279, %f2;
	fma.rn.f32 	%f1281, %f2, %f1271, %f1;
	fma.rn.f32 	%f1282, %f2, %f1281, %f1271;
	fma.rn.f32 	%f1283, %f1281, %f1282, %f2;
	fma.rn.f32 	%f1284, %f2, %f1274, %f1;
	fma.rn.f32 	%f1285, %f2, %f1284, %f1274;
	fma.rn.f32 	%f1286, %f1284, %f1285, %f2;
	fma.rn.f32 	%f1287, %f2, %f1277, %f1;
	fma.rn.f32 	%f1288, %f2, %f1287, %f1277;
	fma.rn.f32 	%f1289, %f1287, %f1288, %f2;
	fma.rn.f32 	%f1290, %f2, %f1280, %f1;
	fma.rn.f32 	%f1291, %f2, %f1290, %f1280;
	fma.rn.f32 	%f1292, %f1290, %f1291, %f2;
	fma.rn.f32 	%f1293, %f2, %f1283, %f1;
	fma.rn.f32 	%f1294, %f2, %f1293, %f1283;
	fma.rn.f32 	%f1295, %f1293, %f1294, %f2;
	fma.rn.f32 	%f1296, %f2, %f1286, %f1;
	fma.rn.f32 	%f1297, %f2, %f1296, %f1286;
	fma.rn.f32 	%f1298, %f1296, %f1297, %f2;
	fma.rn.f32 	%f1299, %f2, %f1289, %f1;
	fma.rn.f32 	%f1300, %f2, %f1299, %f1289;
	fma.rn.f32 	%f1301, %f1299, %f1300, %f2;
	fma.rn.f32 	%f1302, %f2, %f1292, %f1;
	fma.rn.f32 	%f1303, %f2, %f1302, %f1292;
	fma.rn.f32 	%f1304, %f1302, %f1303, %f2;
	fma.rn.f32 	%f1305, %f2, %f1295, %f1;
	fma.rn.f32 	%f1306, %f2, %f1305, %f1295;
	fma.rn.f32 	%f1307, %f1305, %f1306, %f2;
	fma.rn.f32 	%f1308, %f2, %f1298, %f1;
	fma.rn.f32 	%f1309, %f2, %f1308, %f1298;
	fma.rn.f32 	%f1310, %f1308, %f1309, %f2;
	fma.rn.f32 	%f1311, %f2, %f1301, %f1;
	fma.rn.f32 	%f1312, %f2, %f1311, %f1301;
	fma.rn.f32 	%f1313, %f1311, %f1312, %f2;
	fma.rn.f32 	%f1314, %f2, %f1304, %f1;
	fma.rn.f32 	%f1315, %f2, %f1314, %f1304;
	fma.rn.f32 	%f1316, %f1314, %f1315, %f2;
	fma.rn.f32 	%f1317, %f2, %f1307, %f1;
	fma.rn.f32 	%f1318, %f2, %f1317, %f1307;
	fma.rn.f32 	%f1319, %f1317, %f1318, %f2;
	fma.rn.f32 	%f1320, %f2, %f1310, %f1;
	fma.rn.f32 	%f1321, %f2, %f1320, %f1310;
	fma.rn.f32 	%f1322, %f1320, %f1321, %f2;
	fma.rn.f32 	%f1323, %f2, %f1313, %f1;
	fma.rn.f32 	%f1324, %f2, %f1323, %f1313;
	fma.rn.f32 	%f1325, %f1323, %f1324, %f2;
	fma.rn.f32 	%f1326, %f2, %f1316, %f1;
	fma.rn.f32 	%f1327, %f2, %f1326, %f1316;
	fma.rn.f32 	%f1328, %f1326, %f1327, %f2;
	fma.rn.f32 	%f1329, %f2, %f1319, %f1;
	fma.rn.f32 	%f1330, %f2, %f1329, %f1319;
	fma.rn.f32 	%f1331, %f1329, %f1330, %f2;
	fma.rn.f32 	%f1332, %f2, %f1322, %f1;
	fma.rn.f32 	%f1333, %f2, %f1332, %f1322;
	fma.rn.f32 	%f1334, %f1332, %f1333, %f2;
	fma.rn.f32 	%f1335, %f2, %f1325, %f1;
	fma.rn.f32 	%f1336, %f2, %f1335, %f1325;
	fma.rn.f32 	%f1337, %f1335, %f1336, %f2;
	fma.rn.f32 	%f1338, %f2, %f1328, %f1;
	fma.rn.f32 	%f1339, %f2, %f1338, %f1328;
	fma.rn.f32 	%f1340, %f1338, %f1339, %f2;
	fma.rn.f32 	%f1341, %f2, %f1331, %f1;
	fma.rn.f32 	%f1342, %f2, %f1341, %f1331;
	fma.rn.f32 	%f1343, %f1341, %f1342, %f2;
	fma.rn.f32 	%f1344, %f2, %f1334, %f1;
	fma.rn.f32 	%f1345, %f2, %f1344, %f1334;
	fma.rn.f32 	%f1346, %f1344, %f1345, %f2;
	fma.rn.f32 	%f1347, %f2, %f1337, %f1;
	fma.rn.f32 	%f1348, %f2, %f1347, %f1337;
	fma.rn.f32 	%f1349, %f1347, %f1348, %f2;
	fma.rn.f32 	%f1350, %f2, %f1340, %f1;
	fma.rn.f32 	%f1351, %f2, %f1350, %f1340;
	fma.rn.f32 	%f1352, %f1350, %f1351, %f2;
	fma.rn.f32 	%f1353, %f2, %f1343, %f1;
	fma.rn.f32 	%f1354, %f2, %f1353, %f1343;
	fma.rn.f32 	%f1355, %f1353, %f1354, %f2;
	fma.rn.f32 	%f1356, %f2, %f1346, %f1;
	fma.rn.f32 	%f1357, %f2, %f1356, %f1346;
	fma.rn.f32 	%f1358, %f1356, %f1357, %f2;
	fma.rn.f32 	%f1359, %f2, %f1349, %f1;
	fma.rn.f32 	%f1360, %f2, %f1359, %f1349;
	fma.rn.f32 	%f1361, %f1359, %f1360, %f2;
	fma.rn.f32 	%f1362, %f2, %f1352, %f1;
	fma.rn.f32 	%f1363, %f2, %f1362, %f1352;
	fma.rn.f32 	%f1364, %f1362, %f1363, %f2;
	fma.rn.f32 	%f1365, %f2, %f1355, %f1;
	fma.rn.f32 	%f1366, %f2, %f1365, %f1355;
	fma.rn.f32 	%f1367, %f1365, %f1366, %f2;
	fma.rn.f32 	%f1368, %f2, %f1358, %f1;
	fma.rn.f32 	%f1369, %f2, %f1368, %f1358;
	fma.rn.f32 	%f1370, %f1368, %f1369, %f2;
	fma.rn.f32 	%f1371, %f2, %f1361, %f1;
	fma.rn.f32 	%f1372, %f2, %f1371, %f1361;
	fma.rn.f32 	%f1373, %f1371, %f1372, %f2;
	fma.rn.f32 	%f1374, %f2, %f1364, %f1;
	fma.rn.f32 	%f1375, %f2, %f1374, %f1364;
	fma.rn.f32 	%f1376, %f1374, %f1375, %f2;
	fma.rn.f32 	%f1377, %f2, %f1367, %f1;
	fma.rn.f32 	%f1378, %f2, %f1377, %f1367;
	fma.rn.f32 	%f1379, %f1377, %f1378, %f2;
	fma.rn.f32 	%f1380, %f2, %f1370, %f1;
	fma.rn.f32 	%f1381, %f2, %f1380, %f1370;
	fma.rn.f32 	%f1382, %f1380, %f1381, %f2;
	fma.rn.f32 	%f1383, %f2, %f1373, %f1;
	fma.rn.f32 	%f1384, %f2, %f1383, %f1373;
	fma.rn.f32 	%f1385, %f1383, %f1384, %f2;
	fma.rn.f32 	%f1386, %f2, %f1376, %f1;
	fma.rn.f32 	%f1387, %f2, %f1386, %f1376;
	fma.rn.f32 	%f1388, %f1386, %f1387, %f2;
	fma.rn.f32 	%f1389, %f2, %f1379, %f1;
	fma.rn.f32 	%f1390, %f2, %f1389, %f1379;
	fma.rn.f32 	%f1391, %f1389, %f1390, %f2;
	fma.rn.f32 	%f1392, %f2, %f1382, %f1;
	fma.rn.f32 	%f1393, %f2, %f1392, %f1382;
	fma.rn.f32 	%f1394, %f1392, %f1393, %f2;
	fma.rn.f32 	%f1395, %f2, %f1385, %f1;
	fma.rn.f32 	%f1396, %f2, %f1395, %f1385;
	fma.rn.f32 	%f1397, %f1395, %f1396, %f2;
	fma.rn.f32 	%f1398, %f2, %f1388, %f1;
	fma.rn.f32 	%f1399, %f2, %f1398, %f1388;
	fma.rn.f32 	%f1400, %f1398, %f1399, %f2;
	fma.rn.f32 	%f1401, %f2, %f1391, %f1;
	fma.rn.f32 	%f1402, %f2, %f1401, %f1391;
	fma.rn.f32 	%f1403, %f1401, %f1402, %f2;
	fma.rn.f32 	%f1404, %f2, %f1394, %f1;
	fma.rn.f32 	%f1405, %f2, %f1404, %f1394;
	fma.rn.f32 	%f1406, %f1404, %f1405, %f2;
	fma.rn.f32 	%f1407, %f2, %f1397, %f1;
	fma.rn.f32 	%f1408, %f2, %f1407, %f1397;
	fma.rn.f32 	%f1409, %f1407, %f1408, %f2;
	fma.rn.f32 	%f1410, %f2, %f1400, %f1;
	fma.rn.f32 	%f1411, %f2, %f1410, %f1400;
	fma.rn.f32 	%f1412, %f1410, %f1411, %f2;
	fma.rn.f32 	%f1413, %f2, %f1403, %f1;
	fma.rn.f32 	%f1414, %f2, %f1413, %f1403;
	fma.rn.f32 	%f1415, %f1413, %f1414, %f2;
	fma.rn.f32 	%f1416, %f2, %f1406, %f1;
	fma.rn.f32 	%f1417, %f2, %f1416, %f1406;
	fma.rn.f32 	%f1418, %f1416, %f1417, %f2;
	fma.rn.f32 	%f1419, %f2, %f1409, %f1;
	fma.rn.f32 	%f1420, %f2, %f1419, %f1409;
	fma.rn.f32 	%f1421, %f1419, %f1420, %f2;
	fma.rn.f32 	%f1422, %f2, %f1412, %f1;
	fma.rn.f32 	%f1423, %f2, %f1422, %f1412;
	fma.rn.f32 	%f1424, %f1422, %f1423, %f2;
	fma.rn.f32 	%f1425, %f2, %f1415, %f1;
	fma.rn.f32 	%f1426, %f2, %f1425, %f1415;
	fma.rn.f32 	%f1427, %f1425, %f1426, %f2;
	fma.rn.f32 	%f1428, %f2, %f1418, %f1;
	fma.rn.f32 	%f1429, %f2, %f1428, %f1418;
	fma.rn.f32 	%f1430, %f1428, %f1429, %f2;
	fma.rn.f32 	%f1431, %f2, %f1421, %f1;
	fma.rn.f32 	%f1432, %f2, %f1431, %f1421;
	fma.rn.f32 	%f1433, %f1431, %f1432, %f2;
	fma.rn.f32 	%f1434, %f2, %f1424, %f1;
	fma.rn.f32 	%f1435, %f2, %f1434, %f1424;
	fma.rn.f32 	%f1436, %f1434, %f1435, %f2;
	fma.rn.f32 	%f1437, %f2, %f1427, %f1;
	fma.rn.f32 	%f1438, %f2, %f1437, %f1427;
	fma.rn.f32 	%f1439, %f1437, %f1438, %f2;
	fma.rn.f32 	%f1440, %f2, %f1430, %f1;
	fma.rn.f32 	%f1441, %f2, %f1440, %f1430;
	fma.rn.f32 	%f1442, %f1440, %f1441, %f2;
	fma.rn.f32 	%f1443, %f2, %f1433, %f1;
	fma.rn.f32 	%f1444, %f2, %f1443, %f1433;
	fma.rn.f32 	%f1445, %f1443, %f1444, %f2;
	fma.rn.f32 	%f1446, %f2, %f1436, %f1;
	fma.rn.f32 	%f1447, %f2, %f1446, %f1436;
	fma.rn.f32 	%f1448, %f1446, %f1447, %f2;
	fma.rn.f32 	%f1449, %f2, %f1439, %f1;
	fma.rn.f32 	%f1450, %f2, %f1449, %f1439;
	fma.rn.f32 	%f1451, %f1449, %f1450, %f2;
	fma.rn.f32 	%f1452, %f2, %f1442, %f1;
	fma.rn.f32 	%f1453, %f2, %f1452, %f1442;
	fma.rn.f32 	%f1454, %f1452, %f1453, %f2;
	fma.rn.f32 	%f1455, %f2, %f1445, %f1;
	fma.rn.f32 	%f1456, %f2, %f1455, %f1445;
	fma.rn.f32 	%f1457, %f1455, %f1456, %f2;
	fma.rn.f32 	%f1458, %f2, %f1448, %f1;
	fma.rn.f32 	%f1459, %f2, %f1458, %f1448;
	fma.rn.f32 	%f1460, %f1458, %f1459, %f2;
	fma.rn.f32 	%f1461, %f2, %f1451, %f1;
	fma.rn.f32 	%f1462, %f2, %f1461, %f1451;
	fma.rn.f32 	%f1463, %f1461, %f1462, %f2;
	fma.rn.f32 	%f1464, %f2, %f1454, %f1;
	fma.rn.f32 	%f1465, %f2, %f1464, %f1454;
	fma.rn.f32 	%f1466, %f1464, %f1465, %f2;
	fma.rn.f32 	%f1467, %f2, %f1457, %f1;
	fma.rn.f32 	%f1468, %f2, %f1467, %f1457;
	fma.rn.f32 	%f1469, %f1467, %f1468, %f2;
	fma.rn.f32 	%f1470, %f2, %f1460, %f1;
	fma.rn.f32 	%f1471, %f2, %f1470, %f1460;
	fma.rn.f32 	%f1472, %f1470, %f1471, %f2;
	fma.rn.f32 	%f1473, %f2, %f1463, %f1;
	fma.rn.f32 	%f1474, %f2, %f1473, %f1463;
	fma.rn.f32 	%f1475, %f1473, %f1474, %f2;
	fma.rn.f32 	%f1476, %f2, %f1466, %f1;
	fma.rn.f32 	%f1477, %f2, %f1476, %f1466;
	fma.rn.f32 	%f1478, %f1476, %f1477, %f2;
	fma.rn.f32 	%f1479, %f2, %f1469, %f1;
	fma.rn.f32 	%f1480, %f2, %f1479, %f1469;
	fma.rn.f32 	%f1481, %f1479, %f1480, %f2;
	fma.rn.f32 	%f1482, %f2, %f1472, %f1;
	fma.rn.f32 	%f1483, %f2, %f1482, %f1472;
	fma.rn.f32 	%f1484, %f1482, %f1483, %f2;
	fma.rn.f32 	%f1485, %f2, %f1475, %f1;
	fma.rn.f32 	%f1486, %f2, %f1485, %f1475;
	fma.rn.f32 	%f1487, %f1485, %f1486, %f2;
	fma.rn.f32 	%f1488, %f2, %f1478, %f1;
	fma.rn.f32 	%f1489, %f2, %f1488, %f1478;
	fma.rn.f32 	%f1490, %f1488, %f1489, %f2;
	fma.rn.f32 	%f1491, %f2, %f1481, %f1;
	fma.rn.f32 	%f1492, %f2, %f1491, %f1481;
	fma.rn.f32 	%f1493, %f1491, %f1492, %f2;
	fma.rn.f32 	%f1494, %f2, %f1484, %f1;
	fma.rn.f32 	%f1495, %f2, %f1494, %f1484;
	fma.rn.f32 	%f1496, %f1494, %f1495, %f2;
	fma.rn.f32 	%f1497, %f2, %f1487, %f1;
	fma.rn.f32 	%f1498, %f2, %f1497, %f1487;
	fma.rn.f32 	%f1499, %f1497, %f1498, %f2;
	fma.rn.f32 	%f1500, %f2, %f1490, %f1;
	fma.rn.f32 	%f1501, %f2, %f1500, %f1490;
	fma.rn.f32 	%f1502, %f1500, %f1501, %f2;
	fma.rn.f32 	%f1503, %f2, %f1493, %f1;
	fma.rn.f32 	%f1504, %f2, %f1503, %f1493;
	fma.rn.f32 	%f1505, %f1503, %f1504, %f2;
	fma.rn.f32 	%f1506, %f2, %f1496, %f1;
	fma.rn.f32 	%f1507, %f2, %f1506, %f1496;
	fma.rn.f32 	%f1508, %f1506, %f1507, %f2;
	fma.rn.f32 	%f1509, %f2, %f1499, %f1;
	fma.rn.f32 	%f1510, %f2, %f1509, %f1499;
	fma.rn.f32 	%f1511, %f1509, %f1510, %f2;
	fma.rn.f32 	%f1512, %f2, %f1502, %f1;
	fma.rn.f32 	%f1513, %f2, %f1512, %f1502;
	fma.rn.f32 	%f1514, %f1512, %f1513, %f2;
	fma.rn.f32 	%f1515, %f2, %f1505, %f1;
	fma.rn.f32 	%f1516, %f2, %f1515, %f1505;
	fma.rn.f32 	%f1517, %f1515, %f1516, %f2;
	fma.rn.f32 	%f1518, %f2, %f1508, %f1;
	fma.rn.f32 	%f1519, %f2, %f1518, %f1508;
	fma.rn.f32 	%f1520, %f1518, %f1519, %f2;
	fma.rn.f32 	%f1521, %f2, %f1511, %f1;
	fma.rn.f32 	%f1522, %f2, %f1521, %f1511;
	fma.rn.f32 	%f1523, %f1521, %f1522, %f2;
	fma.rn.f32 	%f1524, %f2, %f1514, %f1;
	fma.rn.f32 	%f1525, %f2, %f1524, %f1514;
	fma.rn.f32 	%f1526, %f1524, %f1525, %f2;
	fma.rn.f32 	%f1527, %f2, %f1517, %f1;
	fma.rn.f32 	%f1528, %f2, %f1527, %f1517;
	fma.rn.f32 	%f1529, %f1527, %f1528, %f2;
	fma.rn.f32 	%f1530, %f2, %f1520, %f1;
	fma.rn.f32 	%f1531, %f2, %f1530, %f1520;
	fma.rn.f32 	%f1532, %f1530, %f1531, %f2;
	fma.rn.f32 	%f1533, %f2, %f1523, %f1;
	fma.rn.f32 	%f1534, %f2, %f1533, %f1523;
	fma.rn.f32 	%f1535, %f1533, %f1534, %f2;
	fma.rn.f32 	%f1536, %f2, %f1526, %f1;
	fma.rn.f32 	%f1537, %f2, %f1536, %f1526;
	fma.rn.f32 	%f1538, %f1536, %f1537, %f2;
	fma.rn.f32 	%f1539, %f2, %f1529, %f1;
	fma.rn.f32 	%f1540, %f2, %f1539, %f1529;
	fma.rn.f32 	%f1541, %f1539, %f1540, %f2;
	fma.rn.f32 	%f1542, %f2, %f1532, %f1;
	fma.rn.f32 	%f1543, %f2, %f1542, %f1532;
	fma.rn.f32 	%f1544, %f1542, %f1543, %f2;
	fma.rn.f32 	%f1545, %f2, %f1535, %f1;
	fma.rn.f32 	%f1546, %f2, %f1545, %f1535;
	fma.rn.f32 	%f1547, %f1545, %f1546, %f2;
	fma.rn.f32 	%f1548, %f2, %f1538, %f1;
	fma.rn.f32 	%f1549, %f2, %f1548, %f1538;
	fma.rn.f32 	%f1562, %f1548, %f1549, %f2;
	fma.rn.f32 	%f1550, %f2, %f1541, %f1;
	fma.rn.f32 	%f1551, %f2, %f1550, %f1541;
	fma.rn.f32 	%f1561, %f1550, %f1551, %f2;
	fma.rn.f32 	%f1552, %f2, %f1544, %f1;
	fma.rn.f32 	%f1553, %f2, %f1552, %f1544;
	fma.rn.f32 	%f1560, %f1552, %f1553, %f2;
	fma.rn.f32 	%f1554, %f2, %f1547, %f1;
	fma.rn.f32 	%f1555, %f2, %f1554, %f1547;
	fma.rn.f32 	%f1559, %f1554, %f1555, %f2;
	add.s32 	%r14, %r14, 1;
	setp.ne.s32 	%p2, %r14, 16;
	@%p2 bra 	$L__BB1_3;
	mul.f32 	%f1556, %f1562, %f1561;
	mul.f32 	%f1557, %f1556, %f1560;
	mul.f32 	%f1558, %f1557, %f1559;
	add.s64 	%rd8, %rd2, %rd5;
	st.global.f32 	[%rd8], %f1558;
	add.s32 	%r13, %r13, %r3;
	setp.lt.s32 	%p3, %r13, %r8;
	@%p3 bra 	$L__BB1_2;
$L__BB1_5:
	ret;

}


// ===== COMPILED SASS (sm_100) =====

	.target	sm_100

	.elftype	@"ET_EXEC"


//--------------------- .note.nv.tkinfo           --------------------------
	.section	.note.nv.tkinfo,"",@"SHT_NOTE"
	.sectionflags	@"SHF_NOTE_NV_TKINFO"
	.tkinfo
        /*0018*/ 	.word	0x00000002
        /*0030*/ 	.string	""
        /*0030*/ 	.string	"ptxas"
        /*0030*/ 	.string	"Cuda compilation tools, release 13.0, V13.0.88"
        /*0030*/ 	.string	"Build cuda_13.0.r13.0/compiler.36424714_0"
        /*0030*/ 	.string	"-arch sm_100 -m 64 "



//--------------------- .note.nv.cuinfo           --------------------------
	.section	.note.nv.cuinfo,"",@"SHT_NOTE"
	.sectionflags	@"SHF_NOTE_NV_CUINFO"
        /*0018*/ 	.short	0x0002
        /*001a*/ 	.short	0x0064
        /*001c*/ 	.short	0x0082
	.zero		2


//--------------------- .nv.info                  --------------------------
	.section	.nv.info,"",@"SHT_CUDA_INFO"
	.align	4


	//----- nvinfo : EIATTR_REGCOUNT
	.align		4
        /*0000*/ 	.byte	0x04, 0x2f
        /*0002*/ 	.short	(.L_1 - .L_0)
	.align		4
.L_0:
        /*0004*/ 	.word	index@(_Z6kernelIjEvPKT_PS0_S0_S0_i)
        /*0008*/ 	.word	0x00000019


	//----- nvinfo : EIATTR_FRAME_SIZE
	.align		4
.L_1:
        /*000c*/ 	.byte	0x04, 0x11
        /*000e*/ 	.short	(.L_3 - .L_2)
	.align		4
.L_2:
        /*0010*/ 	.word	index@(_Z6kernelIjEvPKT_PS0_S0_S0_i)
        /*0014*/ 	.word	0x00000000


	//----- nvinfo : EIATTR_REGCOUNT
	.align		4
.L_3:
        /*0018*/ 	.byte	0x04, 0x2f
        /*001a*/ 	.short	(.L_5 - .L_4)
	.align		4
.L_4:
        /*001c*/ 	.word	index@(_Z6kernelIfEvPKT_PS0_S0_S0_i)
        /*0020*/ 	.word	0x00000014


	//----- nvinfo : EIATTR_FRAME_SIZE
	.align		4
.L_5:
        /*0024*/ 	.byte	0x04, 0x11
        /*0026*/ 	.short	(.L_7 - .L_6)
	.align		4
.L_6:
        /*0028*/ 	.word	index@(_Z6kernelIfEvPKT_PS0_S0_S0_i)
        /*002c*/ 	.word	0x00000000


	//----- nvinfo : EIATTR_MIN_STACK_SIZE
	.align		4
.L_7:
        /*0030*/ 	.byte	0x04, 0x12
        /*0032*/ 	.short	(.L_9 - .L_8)
	.align		4
.L_8:
        /*0034*/ 	.word	index@(_Z6kernelIfEvPKT_PS0_S0_S0_i)
        /*0038*/ 	.word	0x00000000


	//----- nvinfo : EIATTR_MIN_STACK_SIZE
	.align		4
.L_9:
        /*003c*/ 	.byte	0x04, 0x12
        /*003e*/ 	.short	(.L_11 - .L_10)
	.align		4
.L_10:
        /*0040*/ 	.word	index@(_Z6kernelIjEvPKT_PS0_S0_S0_i)
        /*0044*/ 	.word	0x00000000
.L_11:


//--------------------- .nv.compat                --------------------------
	.section	.nv.compat,"",@"SHT_CUDA_COMPAT_INFO"
	.align	4
        /*0000*/ 	.byte	0x02, 0x09, 0x00, 0x00, 0x02, 0x02, 0x01, 0x00, 0x02, 0x05, 0x05, 0x00, 0x03, 0x07, 0x01, 0x01
        /*0010*/ 	.byte	0x02, 0x03, 0x00, 0x00, 0x02, 0x06, 0x01, 0x00, 0x04, 0x0b, 0x08, 0x00, 0x09, 0x00, 0x00, 0x00
        /*0020*/ 	.byte	0x00, 0x00, 0x00, 0x00


//--------------------- .nv.info._Z6kernelIfEvPKT_PS0_S0_S0_i --------------------------
	.section	.nv.info._Z6kernelIfEvPKT_PS0_S0_S0_i,"",@"SHT_CUDA_INFO"
	.sectionflags	@""
	.align	4


	//----- nvinfo : EIATTR_CUDA_API_VERSION
	.align		4
        /*0000*/ 	.byte	0x04, 0x37
        /*0002*/ 	.short	(.L_13 - .L_12)
.L_12:
        /*0004*/ 	.word	0x00000082


	//----- nvinfo : EIATTR_KPARAM_INFO
	.align		4
.L_13:
        /*0008*/ 	.byte	0x04, 0x17
        /*000a*/ 	.short	(.L_15 - .L_14)
.L_14:
        /*000c*/ 	.word	0x00000000
        /*0010*/ 	.short	0x0004
        /*0012*/ 	.short	0x0018
        /*0014*/ 	.byte	0x00, 0xf0, 0x11, 0x00


	//----- nvinfo : EIATTR_KPARAM_INFO
	.align		4
.L_15:
        /*0018*/ 	.byte	0x04, 0x17
        /*001a*/ 	.short	(.L_17 - .L_16)
.L_16:
        /*001c*/ 	.word	0x00000000
        /*0020*/ 	.short	0x0003
        /*0022*/ 	.short	0x0014
        /*0024*/ 	.byte	0x00, 0xf0, 0x11, 0x00


	//----- nvinfo : EIATTR_KPARAM_INFO
	.align		4
.L_17:
        /*0028*/ 	.byte	0x04, 0x17
        /*002a*/ 	.short	(.L_19 - .L_18)
.L_18:
        /*002c*/ 	.word	0x00000000
        /*0030*/ 	.short	0x0002
        /*0032*/ 	.short	0x0010
        /*0034*/ 	.byte	0x00, 0xf0, 0x11, 0x00


	//----- nvinfo : EIATTR_KPARAM_INFO
	.align		4
.L_19:
        /*0038*/ 	.byte	0x04, 0x17
        /*003a*/ 	.short	(.L_21 - .L_20)
.L_20:
        /*003c*/ 	.word	0x00000000
        /*0040*/ 	.short	0x0001
        /*0042*/ 	.short	0x0008
        /*0044*/ 	.byte	0x00, 0xf5, 0x21, 0x00


	//----- nvinfo : EIATTR_KPARAM_INFO
	.align		4
.L_21:
        /*0048*/ 	.byte	0x04, 0x17
        /*004a*/ 	.short	(.L_23 - .L_22)
.L_22:
        /*004c*/ 	.word	0x00000000
        /*0050*/ 	.short	0x0000
        /*0052*/ 	.short	0x0000
        /*0054*/ 	.byte	0x00, 0xf5, 0x21, 0x00


	//----- nvinfo : EIATTR_SPARSE_MMA_MASK
	.align		4
.L_23:
        /*0058*/ 	.byte	0x03, 0x50
        /*005a*/ 	.short	0x0000


	//----- nvinfo : EIATTR_MAXREG_COUNT
	.align		4
        /*005c*/ 	.byte	0x03, 0x1b
        /*005e*/ 	.short	0x00ff


	//----- nvinfo : EIATTR_MERCURY_ISA_VERSION
	.align		4
        /*0060*/ 	.byte	0x03, 0x5f
        /*0062*/ 	.short	0x0101


	//----- nvinfo : EIATTR_VRC_CTA_INIT_COUNT
	.align		4
        /*0064*/ 	.byte	0x02, 0x4a
	.zero		1
	.zero		1


	//----- nvinfo : EIATTR_EXIT_INSTR_OFFSETS
	.align		4
        /*0068*/ 	.byte	0x04, 0x1c
        /*006a*/ 	.short	(.L_25 - .L_24)


	//   ....[0]....
.L_24:
        /*006c*/ 	.word	0x00000070


	//   ....[1]....
        /*0070*/ 	.word	0x000062c0


	//----- nvinfo : EIATTR_CRS_STACK_SIZE
	.align		4
.L_25:
        /*0074*/ 	.byte	0x04, 0x1e
        /*0076*/ 	.short	(.L_27 - .L_26)
.L_26:
        /*0078*/ 	.word	0x00000000


	//----- nvinfo : EIATTR_CBANK_PARAM_SIZE
	.align		4
.L_27:
        /*007c*/ 	.byte	0x03, 0x19
        /*007e*/ 	.short	0x001c


	//----- nvinfo : EIATTR_PARAM_CBANK
	.align		4
        /*0080*/ 	.byte	0x04, 0x0a
        /*0082*/ 	.short	(.L_29 - .L_28)
	.align		4
.L_28:
        /*0084*/ 	.word	index@(.nv.constant0._Z6kernelIfEvPKT_PS0_S0_S0_i)
        /*0088*/ 	.short	0x0380
        /*008a*/ 	.short	0x001c


	//----- nvinfo : EIATTR_SW_WAR
	.align		4
.L_29:
        /*008c*/ 	.byte	0x04, 0x36
        /*008e*/ 	.short	(.L_31 - .L_30)
.L_30:
        /*0090*/ 	.word	0x00000008
.L_31:


//--------------------- .nv.info._Z6kernelIjEvPKT_PS0_S0_S0_i --------------------------
	.section	.nv.info._Z6kernelIjEvPKT_PS0_S0_S0_i,"",@"SHT_CUDA_INFO"
	.sectionflags	@""
	.align	4


	//----- nvinfo : EIATTR_CUDA_API_VERSION
	.align		4
        /*0000*/ 	.byte	0x04, 0x37
        /*0002*/ 	.short	(.L_33 - .L_32)
.L_32:
        /*0004*/ 	.word	0x00000082


	//----- nvinfo : EIATTR_KPARAM_INFO
	.align		4
.L_33:
        /*0008*/ 	.byte	0x04, 0x17
        /*000a*/ 	.short	(.L_35 - .L_34)
.L_34:
        /*000c*/ 	.word	0x00000000
        /*0010*/ 	.short	0x0004
        /*0012*/ 	.short	0x0018
        /*0014*/ 	.byte	0x00, 0xf0, 0x11, 0x00


	//----- nvinfo : EIATTR_KPARAM_INFO
	.align		4
.L_35:
        /*0018*/ 	.byte	0x04, 0x17
        /*001a*/ 	.short	(.L_37 - .L_36)
.L_36:
        /*001c*/ 	.word	0x00000000
        /*0020*/ 	.short	0x0003
        /*0022*/ 	.short	0x0014
        /*0024*/ 	.byte	0x00, 0xf0, 0x11, 0x00


	//----- nvinfo : EIATTR_KPARAM_INFO
	.align		4
.L_37:
        /*0028*/ 	.byte	0x04, 0x17
        /*002a*/ 	.short	(.L_39 - .L_38)
.L_38:
        /*002c*/ 	.word	0x00000000
        /*0030*/ 	.short	0x0002
        /*0032*/ 	.short	0x0010
        /*0034*/ 	.byte	0x00, 0xf0, 0x11, 0x00


	//----- nvinfo : EIATTR_KPARAM_INFO
	.align		4
.L_39:
        /*0038*/ 	.byte	0x04, 0x17
        /*003a*/ 	.short	(.L_41 - .L_40)
.L_40:
        /*003c*/ 	.word	0x00000000
        /*0040*/ 	.short	0x0001
        /*0042*/ 	.short	0x0008
        /*0044*/ 	.byte	0x00, 0xf5, 0x21, 0x00


	//----- nvinfo : EIATTR_KPARAM_INFO
	.align		4
.L_41:
        /*0048*/ 	.byte	0x04, 0x17
        /*004a*/ 	.short	(.L_43 - .L_42)
.L_42:
        /*004c*/ 	.word	0x00000000
        /*0050*/ 	.short	0x0000
        /*0052*/ 	.short	0x0000
        /*0054*/ 	.byte	0x00, 0xf5, 0x21, 0x00


	//----- nvinfo : EIATTR_SPARSE_MMA_MASK
	.align		4
.L_43:
        /*0058*/ 	.byte	0x03, 0x50
        /*005a*/ 	.short	0x0000


	//----- nvinfo : EIATTR_MAXREG_COUNT
	.align		4
        /*005c*/ 	.byte	0x03, 0x1b
        /*005e*/ 	.short	0x00ff


	//----- nvinfo : EIATTR_MERCURY_ISA_VERSION
	.align		4
        /*0060*/ 	.byte	0x03, 0x5f
        /*0062*/ 	.short	0x0101


	//----- nvinfo : EIATTR_VRC_CTA_INIT_COUNT
	.align		4
        /*0064*/ 	.byte	0x02, 0x4a
	.zero		1
	.zero		1


	//----- nvinfo : EIATTR_EXIT_INSTR_OFFSETS
	.align		4
        /*0068*/ 	.byte	0x04, 0x1c
        /*006a*/ 	.short	(.L_45 - .L_44)


	//   ....[0]....
.L_44:
        /*006c*/ 	.word	0x00000070


	//   ....[1]....
        /*0070*/ 	.word	0x00006330


	//----- nvinfo : EIATTR_CRS_STACK_SIZE
	.align		4
.L_45:
        /*0074*/ 	.byte	0x04, 0x1e
        /*0076*/ 	.short	(.L_47 - .L_46)
.L_46:
        /*0078*/ 	.word	0x00000000


	//----- nvinfo : EIATTR_CBANK_PARAM_SIZE
	.align		4
.L_47:
        /*007c*/ 	.byte	0x03, 0x19
        /*007e*/ 	.short	0x001c


	//----- nvinfo : EIATTR_PARAM_CBANK
	.align		4
        /*0080*/ 	.byte	0x04, 0x0a
        /*0082*/ 	.short	(.L_49 - .L_48)
	.align		4
.L_48:
        /*0084*/ 	.word	index@(.nv.constant0._Z6kernelIjEvPKT_PS0_S0_S0_i)
        /*0088*/ 	.short	0x0380
        /*008a*/ 	.short	0x001c


	//----- nvinfo : EIATTR_SW_WAR
	.align		4
.L_49:
        /*008c*/ 	.byte	0x04, 0x36
        /*008e*/ 	.short	(.L_51 - .L_50)
.L_50:
        /*0090*/ 	.word	0x00000008
.L_51:


//--------------------- .nv.callgraph             --------------------------
	.section	.nv.callgraph,"",@"SHT_CUDA_CALLGRAPH"
	.align	4
	.sectionentsize	8
	.align		4
        /*0000*/ 	.word	0x00000000
	.align		4
        /*0004*/ 	.word	0xffffffff
	.align		4
        /*0008*/ 	.word	0x00000000
	.align		4
        /*000c*/ 	.word	0xfffffffe
	.align		4
        /*0010*/ 	.word	0x00000000
	.align		4
        /*0014*/ 	.word	0xfffffffd
	.align		4
        /*0018*/ 	.word	0x00000000
	.align		4
        /*001c*/ 	.word	0xfffffffc


//--------------------- .text._Z6kernelIfEvPKT_PS0_S0_S0_i --------------------------
	.section	.text._Z6kernelIfEvPKT_PS0_S0_S0_i,"ax",@progbits
	.align	128
        .global         _Z6kernelIfEvPKT_PS0_S0_S0_i
        .type           _Z6kernelIfEvPKT_PS0_S0_S0_i,@function
        .size           _Z6kernelIfEvPKT_PS0_S0_S0_i,(.L_x_6 - _Z6kernelIfEvPKT_PS0_S0_S0_i)
        .other          _Z6kernelIfEvPKT_PS0_S0_S0_i,@"STO_CUDA_ENTRY STV_DEFAULT"
_Z6kernelIfEvPKT_PS0_S0_S0_i:
.text._Z6kernelIfEvPKT_PS0_S0_S0_i:
[----:B------:R-:W-:Y:S01]  /*0000*/  LDC R1, c[0x0][0x37c] ;  /* 0x0000df00ff017b82 */ /* 0x000fe20000000800 */
[----:B------:R-:W0:Y:S01]  /*0010*/  S2R R4, SR_CTAID.X ;  /* 0x0000000000047919 */ /* 0x000e220000002500 */
[----:B------:R-:W0:Y:S01]  /*0020*/  LDCU UR4, c[0x0][0x360] ;  /* 0x00006c00ff0477ac */ /* 0x000e220008000800 */
[----:B------:R-:W0:Y:S01]  /*0030*/  S2R R3, SR_TID.X ;  /* 0x0000000000037919 */ /* 0x000e220000002100 */
[----:B------:R-:W1:Y:S01]  /*0040*/  LDCU UR5, c[0x0][0x398] ;  /* 0x00007300ff0577ac */ /* 0x000e620008000800 */
[----:B0-----:R-:W-:-:S05]  /*0050*/  IMAD R4, R4, UR4, R3 ;  /* 0x0000000404047c24 */ /* 0x001fca000f8e0203 */
[----:B-1----:R-:W-:-:S13]  /*0060*/  ISETP.GE.AND P0, PT, R4, UR5, PT ;  /* 0x0000000504007c0c */ /* 0x002fda000bf06270 */
[----:B------:R-:W-:Y:S05]  /*0070*/  @P0 EXIT ;  /* 0x000000000000094d */ /* 0x000fea0003800000 */
[----:B------:R-:W0:Y:S01]  /*0080*/  LDC.64 R8, c[0x0][0x390] ;  /* 0x0000e400ff087b82 */ /* 0x000e220000000a00 */
[----:B------:R-:W1:Y:S01]  /*0090*/  LDCU UR5, c[0x0][0x370] ;  /* 0x00006e00ff0577ac */ /* 0x000e620008000800 */
[----:B------:R-:W2:Y:S01]  /*00a0*/  LDCU.64 UR6, c[0x0][0x358] ;  /* 0x00006b00ff0677ac */ /* 0x000ea20008000a00 */
[----:B-1----:R-:W-:Y:S01]  /*00b0*/  UIMAD UR4, UR4, UR5, URZ ;  /* 0x00000005040472a4 */ /* 0x002fe2000f8e02ff */
[----:B0-----:R-:W-:Y:S01]  /*00c0*/  FMUL.RZ R6, R9, 0.15915493667125701904 ;  /* 0x3e22f98309067820 */ /* 0x001fe2000040c000 */
[----:B------:R-:W-:-:S03]  /*00d0*/  FMUL.RZ R7, R8, 0.15915493667125701904 ;  /* 0x3e22f98308077820 */ /* 0x000fc6000040c000 */
[----:B------:R-:W0:Y:S08]  /*00e0*/  MUFU.SIN R0, R6 ;  /* 0x0000000600007308 */ /* 0x000e300000000400 */
[----:B------:R-:W1:Y:S08]  /*00f0*/  MUFU.COS R2, R6 ;  /* 0x0000000600027308 */ /* 0x000e700000000000 */
[----:B------:R-:W3:Y:S01]  /*0100*/  MUFU.COS R3, R7 ;  /* 0x0000000700037308 */ /* 0x000ee20000000000 */
[----:B0-----:R-:W-:-:S07]  /*0110*/  FMUL R0, R0, R9 ;  /* 0x0000000900007220 */ /* 0x001fce0000400000 */
[----:B------:R-:W0:Y:S01]  /*0120*/  MUFU.SIN R5, R7 ;  /* 0x0000000700057308 */ /* 0x000e220000000400 */
[----:B-1----:R-:W-:Y:S01]  /*0130*/  FMUL R2, R2, R9 ;  /* 0x0000000902027220 */ /* 0x002fe20000400000 */
[-C--:B---3--:R-:W-:Y:S01]  /*0140*/  FMUL R3, R3, R8.reuse ;  /* 0x0000000803037220 */ /* 0x088fe20000400000 */
[----:B0-2---:R-:W-:-:S07]  /*0150*/  FMUL R5, R5, R8 ;  /* 0x0000000805057220 */ /* 0x005fce0000400000 */
.L_x_1:
[----:B0-----:R-:W0:Y:S01]  /*0160*/  LDC.64 R8, c[0x0][0x380] ;  /* 0x0000e000ff087b82 */ /* 0x001e220000000a00 */
[----:B------:R-:W1:Y:S01]  /*0170*/  LDCU UR5, c[0x0][0x398] ;  /* 0x00007300ff0577ac */ /* 0x000e620008000800 */
[----:B0-----:R-:W-:-:S06]  /*0180*/  IMAD.WIDE R8, R4, 0x4, R8 ;  /* 0x0000000404087825 */ /* 0x001fcc00078e0208 */
[----:B------:R-:W2:Y:S01]  /*0190*/  LDG.E.CONSTANT R9, desc[UR6][R8.64] ;  /* 0x0000000608097981 */ /* 0x000ea2000c1e9900 */
[----:B------:R-:W-:Y:S01]  /*01a0*/  MOV R6, R4 ;  /* 0x0000000400067202 */ /* 0x000fe20000000f00 */
[----:B------:R-:W-:Y:S01]  /*01b0*/  HFMA2 R7, -RZ, RZ, 0, 0 ;  /* 0x00000000ff077431 */ /* 0x000fe200000001ff */
[----:B------:R-:W-:-:S04]  /*01c0*/  IADD3 R4, PT, PT, R4, UR4, RZ ;  /* 0x0000000404047c10 */ /* 0x000fc8000fffe0ff */
[----:B-1----:R-:W-:Y:S01]  /*01d0*/  ISETP.GE.AND P1, PT, R4, UR5, PT ;  /* 0x0000000504007c0c */ /* 0x002fe2000bf26270 */
[C---:B--2---:R-:W-:Y:S01]  /*01e0*/  FFMA R10, R9.reuse, R5, R2 ;  /* 0x00000005090a7223 */ /* 0x044fe20000000002 */
[----:B------:R-:W-:Y:S01]  /*01f0*/  FFMA R11, R9, R2, R5 ;  /* 0x00000002090b7223 */ /* 0x000fe20000000005 */
[-C--:B------:R-:W-:Y:S01]  /*0200*/  FFMA R12, R0, R9.reuse, R3 ;  /* 0x00000009000c7223 */ /* 0x080fe20000000003 */
[----:B------:R-:W-:-:S09]  /*0210*/  FFMA R14, R3, R9, R0 ;  /* 0x00000009030e7223 */ /* 0x000fd20000000000 */
.L_x_0:
[-CC-:B------:R-:W-:Y:S01]  /*0220*/  FFMA R9, R10, R2.reuse, R5.reuse ;  /* 0x000000020a097223 */ /* 0x180fe20000000005 */
[-CC-:B------:R-:W-:Y:S01]  /*0230*/  FFMA R13, R11, R2.reuse, R5.reuse ;  /* 0x000000020b0d7223 */ /* 0x180fe20000000005 */
[-CC-:B------:R-:W-:Y:S01]  /*0240*/  FFMA R15, R12, R2.reuse, R5.reuse ;  /* 0x000000020c0f7223 */ /* 0x180fe20000000005 */
[-C--:B------:R-:W-:Y:S01]  /*0250*/  FFMA R17, R14, R2.reuse, R5 ;  /* 0x000000020e117223 */ /* 0x080fe20000000005 */
[-C--:B------:R-:W-:Y:S01]  /*0260*/  FFMA R10, R9, R2.reuse, R10 ;  /* 0x00000002090a7223 */ /* 0x080fe2000000000a */
[-C--:B------:R-:W-:Y:S01]  /*0270*/  FFMA R11, R13, R2.reuse, R11 ;  /* 0x000000020d0b7223 */ /* 0x080fe2000000000b */
[-C--:B------:R-:W-:Y:S01]  /*0280*/  FFMA R12, R15, R2.reuse, R12 ;  /* 0x000000020f0c7223 */ /* 0x080fe2000000000c */
[----:B------:R-:W-:Y:S01]  /*0290*/  FFMA R14, R17, R2, R14 ;  /* 0x00000002110e7223 */ /* 0x000fe2000000000e */
[--C-:B------:R-:W-:Y:S01]  /*02a0*/  FFMA R10, R9, R10, R2.reuse ;  /* 0x0000000a090a7223 */ /* 0x100fe20000000002 */
[--C-:B------:R-:W-:Y:S01]  /*02b0*/  FFMA R8, R13, R11, R2.reuse ;  /* 0x0000000b0d087223 */ /* 0x100fe20000000002 */
[--C-:B------:R-:W-:Y:S01]  /*02c0*/  FFMA R12, R15, R12, R2.reuse ;  /* 0x0000000c0f0c7223 */ /* 0x100fe20000000002 */
[----:B------:R-:W-:Y:S01]  /*02d0*/  FFMA R14, R17, R14, R2 ;  /* 0x0000000e110e7223 */ /* 0x000fe20000000002 */
[-CC-:B------:R-:W-:Y:S01]  /*02e0*/  FFMA R9, R10, R2.reuse, R5.reuse ;  /* 0x000000020a097223 */ /* 0x180fe20000000005 */
[-CC-:B------:R-:W-:Y:S01]  /*02f0*/  FFMA R11, R8, R2.reuse, R5.reuse ;  /* 0x00000002080b7223 */ /* 0x180fe20000000005 */
[-CC-:B------:R-:W-:Y:S01]  /*0300*/  FFMA R13, R12, R2.reuse, R5.reuse ;  /* 0x000000020c0d7223 */ /* 0x180fe20000000005 */
[-CC-:B------:R-:W-:Y:S01]  /*0310*/  FFMA R15, R14, R2.reuse, R5.reuse ;  /* 0x000000020e0f7223 */ /* 0x180fe20000000005 */
        /* <DEDUP_REMOVED lines=1500> */
[----:B------:R-:W-:Y:S01]  /*60e0*/  IADD3 R7, PT, PT, R7, 0x1, RZ ;  /* 0x0000000107077810 */ /* 0x000fe20007ffe0ff */
[-C--:B------:R-:W-:Y:S01]  /*60f0*/  FFMA R10, R9, R2.reuse, R10 ;  /* 0x00000002090a7223 */ /* 0x080fe2000000000a */
[-C--:B------:R-:W-:Y:S01]  /*6100*/  FFMA R8, R11, R2.reuse, R8 ;  /* 0x000000020b087223 */ /* 0x080fe20000000008 */
[-C--:B------:R-:W-:Y:S01]  /*6110*/  FFMA R12, R13, R2.reuse, R12 ;  /* 0x000000020d0c7223 */ /* 0x080fe2000000000c */
[----:B------:R-:W-:Y:S01]  /*6120*/  FFMA R14, R15, R2, R14 ;  /* 0x000000020f0e7223 */ /* 0x000fe2000000000e */
[----:B------:R-:W-:Y:S01]  /*6130*/  ISETP.NE.AND P0, PT, R7, 0x10, PT ;  /* 0x000000100700780c */ /* 0x000fe20003f05270 */
[--C-:B------:R-:W-:Y:S01]  /*6140*/  FFMA R10, R9, R10, R2.reuse ;  /* 0x0000000a090a7223 */ /* 0x100fe20000000002 */
[--C-:B------:R-:W-:Y:S01]  /*6150*/  FFMA R8, R11, R8, R2.reuse ;  /* 0x000000080b087223 */ /* 0x100fe20000000002 */
[--C-:B------:R-:W-:Y:S01]  /*6160*/  FFMA R12, R13, R12, R2.reuse ;  /* 0x0000000c0d0c7223 */ /* 0x100fe20000000002 */
[----:B------:R-:W-:Y:S01]  /*6170*/  FFMA R14, R15, R14, R2 ;  /* 0x0000000e0f0e7223 */ /* 0x000fe20000000002 */
        /* <DEDUP_REMOVED lines=12> */
[----:B------:R-:W-:Y:S06]  /*6240*/  @P0 BRA `(.L_x_0) ;  /* 0xffffff9c00f40947 */ /* 0x000fec000383ffff */
[----:B------:R-:W0:Y:S01]  /*6250*/  LDC.64 R8, c[0x0][0x388] ;  /* 0x0000e200ff087b82 */ /* 0x000e220000000a00 */
[----:B------:R-:W-:-:S04]  /*6260*/  FMUL R11, R10, R11 ;  /* 0x0000000b0a0b7220 */ /* 0x000fc80000400000 */
[----:B------:R-:W-:-:S04]  /*6270*/  FMUL R11, R12, R11 ;  /* 0x0000000b0c0b7220 */ /* 0x000fc80000400000 */
[----:B------:R-:W-:Y:S01]  /*6280*/  FMUL R11, R14, R11 ;  /* 0x0000000b0e0b7220 */ /* 0x000fe20000400000 */
[----:B0-----:R-:W-:-:S05]  /*6290*/  IMAD.WIDE R6, R6, 0x4, R8 ;  /* 0x0000000406067825 */ /* 0x001fca00078e0208 */
[----:B------:R0:W-:Y:S01]  /*62a0*/  STG.E desc[UR6][R6.64], R11 ;  /* 0x0000000b06007986 */ /* 0x0001e2000c101906 */
[----:B------:R-:W-:Y:S05]  /*62b0*/  @!P1 BRA `(.L_x_1) ;  /* 0xffffff9c00a89947 */ /* 0x000fea000383ffff */
[----:B------:R-:W-:Y:S05]  /*62c0*/  EXIT ;  /* 0x000000000000794d */ /* 0x000fea0003800000 */
.L_x_2:
[----:B------:R-:W-:-:S00]  /*62d0*/  BRA `(.L_x_2) ;  /* 0xfffffffc00fc7947 */ /* 0x000fc0000383ffff */
[----:B------:R-:W-:-:S00]  /*62e0*/  NOP ;  /* 0x0000000000007918 */ /* 0x000fc00000000000 */
        /* <DEDUP_REMOVED lines=9> */
.L_x_6:


//--------------------- .text._Z6kernelIjEvPKT_PS0_S0_S0_i --------------------------
	.section	.text._Z6kernelIjEvPKT_PS0_S0_S0_i,"ax",@progbits
	.align	128
        .global         _Z6kernelIjEvPKT_PS0_S0_S0_i
        .type           _Z6kernelIjEvPKT_PS0_S0_S0_i,@function
        .size           _Z6kernelIjEvPKT_PS0_S0_S0_i,(.L_x_7 - _Z6kernelIjEvPKT_PS0_S0_S0_i)
        .other          _Z6kernelIjEvPKT_PS0_S0_S0_i,@"STO_CUDA_ENTRY STV_DEFAULT"
_Z6kernelIjEvPKT_PS0_S0_S0_i:
.text._Z6kernelIjEvPKT_PS0_S0_S0_i:
        /* <DEDUP_REMOVED lines=8> */
[----:B------:R-:W0:Y:S01]  /*0080*/  LDCU UR5, c[0x0][0x390] ;  /* 0x00007200ff0577ac */ /* 0x000e220008000800 */
[----:B------:R-:W1:Y:S01]  /*0090*/  LDCU UR6, c[0x0][0x394] ;  /* 0x00007280ff0677ac */ /* 0x000e620008000800 */
[----:B0-----:R-:W-:Y:S01]  /*00a0*/  I2FP.F32.U32 R2, UR5 ;  /* 0x0000000500027c45 */ /* 0x001fe20008201000 */
[----:B------:R-:W0:Y:S01]  /*00b0*/  LDCU UR5, c[0x0][0x370] ;  /* 0x00006e00ff0577ac */ /* 0x000e220008000800 */
[----:B-1----:R-:W-:-:S03]  /*00c0*/  I2FP.F32.U32 R6, UR6 ;  /* 0x0000000600067c45 */ /* 0x002fc60008201000 */
[----:B------:R-:W-:Y:S01]  /*00d0*/  FMUL.RZ R8, R2, 0.15915493667125701904 ;  /* 0x3e22f98302087820 */ /* 0x000fe2000040c000 */
[----:B------:R-:W1:Y:S01]  /*00e0*/  LDCU.64 UR6, c[0x0][0x358] ;  /* 0x00006b00ff0677ac */ /* 0x000e620008000a00 */
[----:B------:R-:W-:Y:S02]  /*00f0*/  FMUL.RZ R10, R6, 0.15915493667125701904 ;  /* 0x3e22f983060a7820 */ /* 0x000fe4000040c000 */
[----:B------:R-:W2:Y:S08]  /*0100*/  MUFU.COS R3, R8 ;  /* 0x0000000800037308 */ /* 0x000eb00000000000 */
[----:B------:R-:W3:Y:S01]  /*0110*/  MUFU.SIN R5, R8 ;  /* 0x0000000800057308 */ /* 0x000ee20000000400 */
[----:B0-----:R-:W-:-:S07]  /*0120*/  UIMAD UR4, UR4, UR5, URZ ;  /* 0x00000005040472a4 */ /* 0x001fce000f8e02ff */
[----:B------:R-:W0:Y:S01]  /*0130*/  MUFU.COS R7, R10 ;  /* 0x0000000a00077308 */ /* 0x000e220000000000 */
[----:B--2---:R-:W-:-:S07]  /*0140*/  FMUL R0, R2, R3 ;  /* 0x0000000302007220 */ /* 0x004fce0000400000 */
[----:B------:R-:W2:Y:S01]  /*0150*/  MUFU.SIN R9, R10 ;  /* 0x0000000a00097308 */ /* 0x000ea20000000400 */
[----:B---3--:R-:W-:-:S07]  /*0160*/  FMUL R2, R2, R5 ;  /* 0x0000000502027220 */ /* 0x008fce0000400000 */
[----:B------:R-:W3:Y:S01]  /*0170*/  F2I.U32.TRUNC.NTZ R0, R0 ;  /* 0x0000000000007305 */ /* 0x000ee2000020f000 */
[----:B0-----:R-:W-:-:S07]  /*0180*/  FMUL R3, R6, R7 ;  /* 0x0000000706037220 */ /* 0x001fce0000400000 */
[----:B------:R-:W0:Y:S01]  /*0190*/  F2I.U32.TRUNC.NTZ R2, R2 ;  /* 0x0000000200027305 */ /* 0x000e22000020f000 */
[----:B--2---:R-:W-:-:S07]  /*01a0*/  FMUL R5, R6, R9 ;  /* 0x0000000906057220 */ /* 0x004fce0000400000 */
[----:B------:R-:W2:Y:S08]  /*01b0*/  F2I.U32.TRUNC.NTZ R3, R3 ;  /* 0x0000000300037305 */ /* 0x000eb0000020f000 */
[----:B01-3--:R-:W4:Y:S02]  /*01c0*/  F2I.U32.TRUNC.NTZ R5, R5 ;  /* 0x0000000500057305 */ /* 0x00bf24000020f000 */
.L_x_4:
        /* <DEDUP_REMOVED lines=8> */
[C---:B--2---:R-:W-:Y:S02]  /*0250*/  IMAD R10, R8.reuse, R2, R3 ;  /* 0x00000002080a7224 */ /* 0x044fe400078e0203 */
[C---:B------:R-:W-:Y:S02]  /*0260*/  IMAD R11, R8.reuse, R3, R2 ;  /* 0x00000003080b7224 */ /* 0x040fe400078e0202 */
[----:B----4-:R-:W-:Y:S02]  /*0270*/  IMAD R12, R8, R5, R0 ;  /* 0x00000005080c7224 */ /* 0x010fe400078e0200 */
[----:B------:R-:W-:-:S07]  /*0280*/  IMAD R14, R0, R8, R5 ;  /* 0x00000008000e7224 */ /* 0x000fce00078e0205 */
.L_x_3:
[-CC-:B------:R-:W-:Y:S01]  /*0290*/  IMAD R8, R10, R3.reuse, R2.reuse ;  /* 0x000000030a087224 */ /* 0x180fe200078e0202 */
[----:B------:R-:W-:Y:S01]  /*02a0*/  IADD3 R7, PT, PT, R7, 0x1, RZ ;  /* 0x0000000107077810 */ /* 0x000fe20007ffe0ff */
[-CC-:B------:R-:W-:Y:S02]  /*02b0*/  IMAD R16, R11, R3.reuse, R2.reuse ;  /* 0x000000030b107224 */ /* 0x180fe400078e0202 */
[-CC-:B------:R-:W-:Y:S01]  /*02c0*/  IMAD R18, R12, R3.reuse, R2.reuse ;  /* 0x000000030c127224 */ /* 0x180fe200078e0202 */
[----:B------:R-:W-:Y:S01]  /*02d0*/  ISETP.NE.AND P0, PT, R7, 0x10, PT ;  /* 0x000000100700780c */ /* 0x000fe20003f05270 */
[-C--:B------:R-:W-:Y:S02]  /*02e0*/  IMAD R20, R14, R3.reuse, R2 ;  /* 0x000000030e147224 */ /* 0x080fe400078e0202 */
[-C--:B------:R-:W-:Y:S02]  /*02f0*/  IMAD R10, R8, R3.reuse, R10 ;  /* 0x00000003080a7224 */ /* 0x080fe400078e020a */
[----:B------:R-:W-:-:S02]  /*0300*/  IMAD R11, R16, R3, R11 ;  /* 0x00000003100b7224 */ /* 0x000fc400078e020b */
[-C--:B------:R-:W-:Y:S02]  /*0310*/  IMAD R12, R18, R3.reuse, R12 ;  /* 0x00000003120c7224 */ /* 0x080fe400078e020c */
[----:B------:R-:W-:Y:S02]  /*0320*/  IMAD R14, R20, R3, R14 ;  /* 0x00000003140e7224 */ /* 0x000fe400078e020e */
[--C-:B------:R-:W-:Y:S02]  /*0330*/  IMAD R10, R8, R10, R3.reuse ;  /* 0x0000000a080a7224 */ /* 0x100fe400078e0203 */
[--C-:B------:R-:W-:Y:S02]  /*0340*/  IMAD R16, R16, R11, R3.reuse ;  /* 0x0000000b10107224 */ /* 0x100fe400078e0203 */
[--C-:B------:R-:W-:Y:S02]  /*0350*/  IMAD R12, R18, R12, R3.reuse ;  /* 0x0000000c120c7224 */ /* 0x100fe400078e0203 */
[----:B------:R-:W-:-:S02]  /*0360*/  IMAD R14, R20, R14, R3 ;  /* 0x0000000e140e7224 */ /* 0x000fc400078e0203 */
[-CC-:B------:R-:W-:Y:S02]  /*0370*/  IMAD R8, R10, R3.reuse, R2.reuse ;  /* 0x000000030a087224 */ /* 0x180fe400078e0202 */
[-CC-:B------:R-:W-:Y:S02]  /*0380*/  IMAD R18, R16, R3.reuse, R2.reuse ;  /* 0x0000000310127224 */ /* 0x180fe400078e0202 */
[-CC-:B------:R-:W-:Y:S02]  /*0390*/  IMAD R20, R12, R3.reuse, R2.reuse ;  /* 0x000000030c147224 */ /* 0x180fe400078e0202 */
        /* <DEDUP_REMOVED lines=1520> */
[----:B------:R-:W-:Y:S01]  /*62a0*/  IMAD R14, R22, R14, R3 ;  /* 0x0000000e160e7224 */ /* 0x000fe200078e0203 */
[----:B------:R-:W-:Y:S06]  /*62b0*/  @P0 BRA `(.L_x_3) ;  /* 0xffffff9c00f40947 */ /* 0x000fec000383ffff */
[----:B------:R-:W0:Y:S01]  /*62c0*/  LDC.64 R8, c[0x0][0x388] ;  /* 0x0000e200ff087b82 */ /* 0x000e220000000a00 */
[----:B------:R-:W-:-:S04]  /*62d0*/  IMAD R11, R10, R11, RZ ;  /* 0x0000000b0a0b7224 */ /* 0x000fc800078e02ff */
[----:B------:R-:W-:-:S04]  /*62e0*/  IMAD R11, R12, R11, RZ ;  /* 0x0000000b0c0b7224 */ /* 0x000fc800078e02ff */
[----:B------:R-:W-:Y:S02]  /*62f0*/  IMAD R11, R14, R11, RZ ;  /* 0x0000000b0e0b7224 */ /* 0x000fe400078e02ff */
[----:B0-----:R-:W-:-:S05]  /*6300*/  IMAD.WIDE R6, R6, 0x4, R8 ;  /* 0x0000000406067825 */ /* 0x001fca00078e0208 */
[----:B------:R0:W-:Y:S01]  /*6310*/  STG.E desc[UR6][R6.64], R11 ;  /* 0x0000000b06007986 */ /* 0x0001e2000c101906 */
[----:B------:R-:W-:Y:S05]  /*6320*/  @!P1 BRA `(.L_x_4) ;  /* 0xffffff9c00a89947 */ /* 0x000fea000383ffff */
[----:B------:R-:W-:Y:S05]  /*6330*/  EXIT ;  /* 0x000000000000794d */ /* 0x000fea0003800000 */
.L_x_5:
        /* <DEDUP_REMOVED lines=12> */
.L_x_7:


//--------------------- .nv.shared.reserved.0     --------------------------
	.section	.nv.shared.reserved.0,"aw",@nobits
	.weak		__nv_reservedSMEM_offset_0_alias
	.size		__nv_reservedSMEM_offset_0_alias, 0, 64
	.other		__nv_reservedSMEM_offset_0_alias,@"STO_CUDA_RESERVED_SHARED STV_DEFAULT"
__nv_reservedSMEM_offset_0_alias:
	.zero		0
	.zero		64


//--------------------- .nv.constant0._Z6kernelIfEvPKT_PS0_S0_S0_i --------------------------
	.section	.nv.constant0._Z6kernelIfEvPKT_PS0_S0_S0_i,"a",@progbits
	.sectionflags	@""
	.align	4
.nv.constant0._Z6kernelIfEvPKT_PS0_S0_S0_i:
	.zero		924


//--------------------- .nv.constant0._Z6kernelIjEvPKT_PS0_S0_S0_i --------------------------
	.section	.nv.constant0._Z6kernelIjEvPKT_PS0_S0_S0_i,"a",@progbits
	.sectionflags	@""
	.align	4
.nv.constant0._Z6kernelIjEvPKT_PS0_S0_S0_i:
	.zero		924


//--------------------- SYMBOLS --------------------------

	.type		.nv.reservedSmem.offset0,@object
	.size		.nv.reservedSmem.offset0,0x4
